//
// Generated by NVIDIA NVVM Compiler
//
// Compiler Build ID: CL-36424714
// Cuda compilation tools, release 13.0, V13.0.88
// Based on NVVM 20.0.0
//

.version 9.0
.target sm_100
.address_size 64

	// .globl	_Z13rotate_kernelPKfS0_Pfii
// _ZZ13rotate_kernelPKfS0_PfiiE2sX has been demoted
// _ZZ13rotate_kernelPKfS0_PfiiE2sR has been demoted
.extern .shared .align 16 .b8 sdata[];

.visible .entry _Z13rotate_kernelPKfS0_Pfii(
	.param .u64 .ptr .align 1 _Z13rotate_kernelPKfS0_Pfii_param_0,
	.param .u64 .ptr .align 1 _Z13rotate_kernelPKfS0_Pfii_param_1,
	.param .u64 .ptr .align 1 _Z13rotate_kernelPKfS0_Pfii_param_2,
	.param .u32 _Z13rotate_kernelPKfS0_Pfii_param_3,
	.param .u32 _Z13rotate_kernelPKfS0_Pfii_param_4
)
{
	.reg .pred 	%p<15>;
	.reg .b32 	%r<42>;
	.reg .b32 	%f<115>;
	.reg .b64 	%rd<13>;
	// demoted variable
	.shared .align 4 .b8 _ZZ13rotate_kernelPKfS0_PfiiE2sX[1024];
	// demoted variable
	.shared .align 4 .b8 _ZZ13rotate_kernelPKfS0_PfiiE2sR[4096];
	ld.param.u64 	%rd3, [_Z13rotate_kernelPKfS0_Pfii_param_0];
	ld.param.u64 	%rd4, [_Z13rotate_kernelPKfS0_Pfii_param_1];
	ld.param.u64 	%rd5, [_Z13rotate_kernelPKfS0_Pfii_param_2];
	ld.param.u32 	%r23, [_Z13rotate_kernelPKfS0_Pfii_param_3];
	ld.param.u32 	%r24, [_Z13rotate_kernelPKfS0_Pfii_param_4];
	mov.u32 	%r25, %ctaid.y;
	shl.b32 	%r26, %r25, 3;
	mov.u32 	%r27, %ctaid.x;
	shl.b32 	%r1, %r27, 5;
	mov.u32 	%r2, %tid.y;
	mov.u32 	%r37, %tid.x;
	add.s32 	%r4, %r26, %r2;
	add.s32 	%r5, %r1, %r37;
	setp.lt.s32 	%p2, %r24, 1;
	mov.f32 	%f113, 0f00000000;
	@%p2 bra 	$L__BB0_10;
	setp.lt.s32 	%p3, %r4, %r23;
	shl.b32 	%r29, %r2, 7;
	mov.u32 	%r30, _ZZ13rotate_kernelPKfS0_PfiiE2sX;
	add.s32 	%r6, %r30, %r29;
	shl.b32 	%r31, %r37, 2;
	add.s32 	%r7, %r6, %r31;
	setp.lt.s32 	%p4, %r5, %r24;
	mov.u32 	%r32, _ZZ13rotate_kernelPKfS0_PfiiE2sR;
	add.s32 	%r9, %r32, %r31;
	add.s32 	%r8, %r9, %r29;
	and.pred  	%p1, %p3, %p4;
	mad.lo.s32 	%r33, %r2, %r24, %r37;
	add.s32 	%r40, %r33, %r1;
	shl.b32 	%r11, %r24, 5;
	mad.lo.s32 	%r38, %r24, %r4, %r37;
	cvta.to.global.u64 	%rd1, %rd3;
	cvta.to.global.u64 	%rd2, %rd4;
	mov.f32 	%f113, 0f00000000;
	mov.b32 	%r41, 0;
	not.pred 	%p10, %p1;
	mov.u32 	%r39, %r2;
$L__BB0_2:
	setp.ge.s32 	%p5, %r4, %r23;
	@%p5 bra 	$L__BB0_5;
	setp.gt.u32 	%p6, %r2, 7;
	setp.ge.s32 	%p7, %r37, %r24;
	or.pred  	%p8, %p7, %p6;
	@%p8 bra 	$L__BB0_5;
	mul.wide.u32 	%rd6, %r38, 4;
	add.s64 	%rd7, %rd1, %rd6;
	ld.global.nc.f32 	%f7, [%rd7];
	st.shared.f32 	[%r7], %f7;
$L__BB0_5:
	max.s32 	%r35, %r39, %r5;
	setp.ge.s32 	%p9, %r35, %r24;
	@%p9 bra 	$L__BB0_7;
	mul.wide.s32 	%rd8, %r40, 4;
	add.s64 	%rd9, %rd2, %rd8;
	ld.global.nc.f32 	%f8, [%rd9];
	st.shared.f32 	[%r8], %f8;
$L__BB0_7:
	bar.sync 	0;
	@%p10 bra 	$L__BB0_9;
	ld.shared.v4.f32 	{%f9, %f10, %f11, %f12}, [%r6];
	ld.shared.v4.f32 	{%f13, %f14, %f15, %f16}, [%r9];
	mul.f32 	%f17, %f10, %f14;
	fma.rn.f32 	%f18, %f9, %f13, %f17;
	fma.rn.f32 	%f19, %f11, %f15, %f18;
	fma.rn.f32 	%f20, %f12, %f16, %f19;
	add.f32 	%f21, %f113, %f20;
	ld.shared.v4.f32 	{%f22, %f23, %f24, %f25}, [%r6+16];
	ld.shared.v4.f32 	{%f26, %f27, %f28, %f29}, [%r9+512];
	mul.f32 	%f30, %f23, %f27;
	fma.rn.f32 	%f31, %f22, %f26, %f30;
	fma.rn.f32 	%f32, %f24, %f28, %f31;
	fma.rn.f32 	%f33, %f25, %f29, %f32;
	add.f32 	%f34, %f21, %f33;
	ld.shared.v4.f32 	{%f35, %f36, %f37, %f38}, [%r6+32];
	ld.shared.v4.f32 	{%f39, %f40, %f41, %f42}, [%r9+1024];
	mul.f32 	%f43, %f36, %f40;
	fma.rn.f32 	%f44, %f35, %f39, %f43;
	fma.rn.f32 	%f45, %f37, %f41, %f44;
	fma.rn.f32 	%f46, %f38, %f42, %f45;
	add.f32 	%f47, %f34, %f46;
	ld.shared.v4.f32 	{%f48, %f49, %f50, %f51}, [%r6+48];
	ld.shared.v4.f32 	{%f52, %f53, %f54, %f55}, [%r9+1536];
	mul.f32 	%f56, %f49, %f53;
	fma.rn.f32 	%f57, %f48, %f52, %f56;
	fma.rn.f32 	%f58, %f50, %f54, %f57;
	fma.rn.f32 	%f59, %f51, %f55, %f58;
	add.f32 	%f60, %f47, %f59;
	ld.shared.v4.f32 	{%f61, %f62, %f63, %f64}, [%r6+64];
	ld.shared.v4.f32 	{%f65, %f66, %f67, %f68}, [%r9+2048];
	mul.f32 	%f69, %f62, %f66;
	fma.rn.f32 	%f70, %f61, %f65, %f69;
	fma.rn.f32 	%f71, %f63, %f67, %f70;
	fma.rn.f32 	%f72, %f64, %f68, %f71;
	add.f32 	%f73, %f60, %f72;
	ld.shared.v4.f32 	{%f74, %f75, %f76, %f77}, [%r6+80];
	ld.shared.v4.f32 	{%f78, %f79, %f80, %f81}, [%r9+2560];
	mul.f32 	%f82, %f75, %f79;
	fma.rn.f32 	%f83, %f74, %f78, %f82;
	fma.rn.f32 	%f84, %f76, %f80, %f83;
	fma.rn.f32 	%f85, %f77, %f81, %f84;
	add.f32 	%f86, %f73, %f85;
	ld.shared.v4.f32 	{%f87, %f88, %f89, %f90}, [%r6+96];
	ld.shared.v4.f32 	{%f91, %f92, %f93, %f94}, [%r9+3072];
	mul.f32 	%f95, %f88, %f92;
	fma.rn.f32 	%f96, %f87, %f91, %f95;
	fma.rn.f32 	%f97, %f89, %f93, %f96;
	fma.rn.f32 	%f98, %f90, %f94, %f97;
	add.f32 	%f99, %f86, %f98;
	ld.shared.v4.f32 	{%f100, %f101, %f102, %f103}, [%r6+112];
	ld.shared.v4.f32 	{%f104, %f105, %f106, %f107}, [%r9+3584];
	mul.f32 	%f108, %f101, %f105;
	fma.rn.f32 	%f109, %f100, %f104, %f108;
	fma.rn.f32 	%f110, %f102, %f106, %f109;
	fma.rn.f32 	%f111, %f103, %f107, %f110;
	add.f32 	%f113, %f99, %f111;
$L__BB0_9:
	bar.sync 	0;
	add.s32 	%r41, %r41, 32;
	add.s32 	%r40, %r40, %r11;
	add.s32 	%r39, %r39, 32;
	add.s32 	%r38, %r38, 32;
	add.s32 	%r37, %r37, 32;
	setp.lt.s32 	%p11, %r41, %r24;
	@%p11 bra 	$L__BB0_2;
$L__BB0_10:
	setp.ge.s32 	%p12, %r4, %r23;
	setp.ge.s32 	%p13, %r5, %r24;
	or.pred  	%p14, %p12, %p13;
	@%p14 bra 	$L__BB0_12;
	mad.lo.s32 	%r36, %r24, %r4, %r5;
	cvta.to.global.u64 	%rd10, %rd5;
	mul.wide.s32 	%rd11, %r36, 4;
	add.s64 	%rd12, %rd10, %rd11;
	st.global.f32 	[%rd12], %f113;
$L__BB0_12:
	ret;

}
	// .globl	_Z21rowwise_absmax_kernelPKfPfii
.visible .entry _Z21rowwise_absmax_kernelPKfPfii(
	.param .u64 .ptr .align 1 _Z21rowwise_absmax_kernelPKfPfii_param_0,
	.param .u64 .ptr .align 1 _Z21rowwise_absmax_kernelPKfPfii_param_1,
	.param .u32 _Z21rowwise_absmax_kernelPKfPfii_param_2,
	.param .u32 _Z21rowwise_absmax_kernelPKfPfii_param_3
)
{
	.reg .pred 	%p<11>;
	.reg .b32 	%r<20>;
	.reg .b32 	%f<15>;
	.reg .b64 	%rd<9>;

	ld.param.u64 	%rd2, [_Z21rowwise_absmax_kernelPKfPfii_param_0];
	ld.param.u64 	%rd3, [_Z21rowwise_absmax_kernelPKfPfii_param_1];
	ld.param.u32 	%r12, [_Z21rowwise_absmax_kernelPKfPfii_param_2];
	ld.param.u32 	%r11, [_Z21rowwise_absmax_kernelPKfPfii_param_3];
	mov.u32 	%r1, %ctaid.x;
	setp.ge.s32 	%p1, %r1, %r12;
	@%p1 bra 	$L__BB1_11;
	mov.u32 	%r2, %tid.x;
	setp.ge.s32 	%p2, %r2, %r11;
	mov.f32 	%f14, 0f00000000;
	@%p2 bra 	$L__BB1_4;
	mul.lo.s32 	%r3, %r11, %r1;
	mov.u32 	%r4, %ntid.x;
	cvta.to.global.u64 	%rd1, %rd2;
	mov.f32 	%f14, 0f00000000;
	mov.u32 	%r18, %r2;
$L__BB1_3:
	add.s32 	%r13, %r18, %r3;
	mul.wide.s32 	%rd4, %r13, 4;
	add.s64 	%rd5, %rd1, %rd4;
	ld.global.nc.f32 	%f7, [%rd5];
	abs.f32 	%f8, %f7;
	setp.gt.f32 	%p3, %f8, %f14;
	selp.f32 	%f14, %f8, %f14, %p3;
	add.s32 	%r18, %r18, %r4;
	setp.lt.s32 	%p4, %r18, %r11;
	@%p4 bra 	$L__BB1_3;
$L__BB1_4:
	shl.b32 	%r14, %r2, 2;
	mov.u32 	%r15, sdata;
	add.s32 	%r7, %r15, %r14;
	st.shared.f32 	[%r7], %f14;
	bar.sync 	0;
	mov.u32 	%r19, %ntid.x;
	setp.lt.u32 	%p5, %r19, 2;
	@%p5 bra 	$L__BB1_9;
$L__BB1_5:
	mov.u32 	%r9, %r19;
	shr.u32 	%r19, %r9, 1;
	setp.ge.u32 	%p6, %r2, %r19;
	@%p6 bra 	$L__BB1_8;
	shl.b32 	%r16, %r19, 2;
	add.s32 	%r17, %r7, %r16;
	ld.shared.f32 	%f4, [%r17];
	ld.shared.f32 	%f9, [%r7];
	setp.leu.f32 	%p7, %f4, %f9;
	@%p7 bra 	$L__BB1_8;
	st.shared.f32 	[%r7], %f4;
$L__BB1_8:
	bar.sync 	0;
	setp.gt.u32 	%p8, %r9, 3;
	@%p8 bra 	$L__BB1_5;
$L__BB1_9:
	setp.ne.s32 	%p9, %r2, 0;
	@%p9 bra 	$L__BB1_11;
	ld.shared.f32 	%f10, [sdata];
	setp.gt.f32 	%p10, %f10, 0f00000000;
	div.rn.f32 	%f11, %f10, 0f40E00000;
	selp.f32 	%f12, %f11, 0f322BCC77, %p10;
	cvta.to.global.u64 	%rd6, %rd3;
	mul.wide.u32 	%rd7, %r1, 4;
	add.s64 	%rd8, %rd6, %rd7;
	st.global.f32 	[%rd8], %f12;
$L__BB1_11:
	ret;

}
	// .globl	_Z20quant_dequant_kernelPKfS0_PfPaii
.visible .entry _Z20quant_dequant_kernelPKfS0_PfPaii(
	.param .u64 .ptr .align 1 _Z20quant_dequant_kernelPKfS0_PfPaii_param_0,
	.param .u64 .ptr .align 1 _Z20quant_dequant_kernelPKfS0_PfPaii_param_1,
	.param .u64 .ptr .align 1 _Z20quant_dequant_kernelPKfS0_PfPaii_param_2,
	.param .u64 .ptr .align 1 _Z20quant_dequant_kernelPKfS0_PfPaii_param_3,
	.param .u32 _Z20quant_dequant_kernelPKfS0_PfPaii_param_4,
	.param .u32 _Z20quant_dequant_kernelPKfS0_PfPaii_param_5
)
{
	.reg .pred 	%p<4>;
	.reg .b32 	%r<15>;
	.reg .b32 	%f<7>;
	.reg .b64 	%rd<16>;

	ld.param.u64 	%rd1, [_Z20quant_dequant_kernelPKfS0_PfPaii_param_0];
	ld.param.u64 	%rd2, [_Z20quant_dequant_kernelPKfS0_PfPaii_param_1];
	ld.param.u64 	%rd3, [_Z20quant_dequant_kernelPKfS0_PfPaii_param_2];
	ld.param.u64 	%rd4, [_Z20quant_dequant_kernelPKfS0_PfPaii_param_3];
	ld.param.u32 	%r4, [_Z20quant_dequant_kernelPKfS0_PfPaii_param_4];
	ld.param.u32 	%r3, [_Z20quant_dequant_kernelPKfS0_PfPaii_param_5];
	mov.u32 	%r5, %ctaid.y;
	mov.u32 	%r6, %ntid.y;
	mov.u32 	%r7, %tid.y;
	mad.lo.s32 	%r1, %r5, %r6, %r7;
	mov.u32 	%r8, %ctaid.x;
	mov.u32 	%r9, %ntid.x;
	mov.u32 	%r10, %tid.x;
	mad.lo.s32 	%r2, %r8, %r9, %r10;
	setp.ge.s32 	%p1, %r1, %r4;
	setp.ge.s32 	%p2, %r2, %r3;
	or.pred  	%p3, %p1, %p2;
	@%p3 bra 	$L__BB2_2;
	cvta.to.global.u64 	%rd5, %rd2;
	cvta.to.global.u64 	%rd6, %rd1;
	cvta.to.global.u64 	%rd7, %rd4;
	cvta.to.global.u64 	%rd8, %rd3;
	mul.wide.u32 	%rd9, %r1, 4;
	add.s64 	%rd10, %rd5, %rd9;
	ld.global.nc.f32 	%f1, [%rd10];
	rcp.rn.f32 	%f2, %f1;
	mad.lo.s32 	%r11, %r3, %r1, %r2;
	cvt.s64.s32 	%rd11, %r11;
	mul.wide.s32 	%rd12, %r11, 4;
	add.s64 	%rd13, %rd6, %rd12;
	ld.global.nc.f32 	%f3, [%rd13];
	mul.f32 	%f4, %f3, %f2;
	cvt.rni.s32.f32 	%r12, %f4;
	min.s32 	%r13, %r12, 7;
	max.s32 	%r14, %r13, -8;
	add.s64 	%rd14, %rd7, %rd11;
	st.global.u8 	[%rd14], %r14;
	cvt.rn.f32.s32 	%f5, %r14;
	mul.f32 	%f6, %f1, %f5;
	add.s64 	%rd15, %rd8, %rd12;
	st.global.f32 	[%rd15], %f6;
$L__BB2_2:
	ret;

}


// ===== COMPILED SASS (sm_100) =====

	.target	sm_100

	.elftype	@"ET_EXEC"


//--------------------- .note.nv.tkinfo           --------------------------
	.section	.note.nv.tkinfo,"",@"SHT_NOTE"
	.sectionflags	@"SHF_NOTE_NV_TKINFO"
	.tkinfo
        /*0018*/ 	.word	0x00000002
        /*0030*/ 	.string	""
        /*0030*/ 	.string	"ptxas"
        /*0030*/ 	.string	"Cuda compilation tools, release 13.0, V13.0.88"
        /*0030*/ 	.string	"Build cuda_13.0.r13.0/compiler.36424714_0"
        /*0030*/ 	.string	"-arch sm_100 -m 64 "



//--------------------- .note.nv.cuinfo           --------------------------
	.section	.note.nv.cuinfo,"",@"SHT_NOTE"
	.sectionflags	@"SHF_NOTE_NV_CUINFO"
        /*0018*/ 	.short	0x0002
        /*001a*/ 	.short	0x0064
        /*001c*/ 	.short	0x0082
	.zero		2


//--------------------- .nv.info                  --------------------------
	.section	.nv.info,"",@"SHT_CUDA_INFO"
	.align	4


	//----- nvinfo : EIATTR_REGCOUNT
	.align		4
        /*0000*/ 	.byte	0x04, 0x2f
        /*0002*/ 	.short	(.L_1 - .L_0)
	.align		4
.L_0:
        /*0004*/ 	.word	index@(_Z13rotate_kernelPKfS0_Pfii)
        /*0008*/ 	.word	0x00000025


	//----- nvinfo : EIATTR_FRAME_SIZE
	.align		4
.L_1:
        /*000c*/ 	.byte	0x04, 0x11
        /*000e*/ 	.short	(.L_3 - .L_2)
	.align		4
.L_2:
        /*0010*/ 	.word	index@(_Z13rotate_kernelPKfS0_Pfii)
        /*0014*/ 	.word	0x00000000


	//----- nvinfo : EIATTR_REGCOUNT
	.align		4
.L_3:
        /*0018*/ 	.byte	0x04, 0x2f
        /*001a*/ 	.short	(.L_5 - .L_4)
	.align		4
.L_4:
        /*001c*/ 	.word	index@(_Z21rowwise_absmax_kernelPKfPfii)
        /*0020*/ 	.word	0x0000000d


	//----- nvinfo : EIATTR_FRAME_SIZE
	.align		4
.L_5:
        /*0024*/ 	.byte	0x04, 0x11
        /*0026*/ 	.short	(.L_7 - .L_6)
	.align		4
.L_6:
        /*0028*/ 	.word	index@($__internal_1_$__cuda_sm3x_div_rn_noftz_f32_slowpath)
        /*002c*/ 	.word	0x00000000


	//----- nvinfo : EIATTR_FRAME_SIZE
	.align		4
.L_7:
        /*0030*/ 	.byte	0x04, 0x11
        /*0032*/ 	.short	(.L_9 - .L_8)
	.align		4
.L_8:
        /*0034*/ 	.word	index@(_Z21rowwise_absmax_kernelPKfPfii)
        /*0038*/ 	.word	0x00000000


	//----- nvinfo : EIATTR_REGCOUNT
	.align		4
.L_9:
        /*003c*/ 	.byte	0x04, 0x2f
        /*003e*/ 	.short	(.L_11 - .L_10)
	.align		4
.L_10:
        /*0040*/ 	.word	index@(_Z20quant_dequant_kernelPKfS0_PfPaii)
        /*0044*/ 	.word	0x00000010


	//----- nvinfo : EIATTR_FRAME_SIZE
	.align		4
.L_11:
        /*0048*/ 	.byte	0x04, 0x11
        /*004a*/ 	.short	(.L_13 - .L_12)
	.align		4
.L_12:
        /*004c*/ 	.word	index@($__internal_0_$__cuda_sm20_rcp_rn_f32_slowpath)
        /*0050*/ 	.word	0x00000000


	//----- nvinfo : EIATTR_FRAME_SIZE
	.align		4
.L_13:
        /*0054*/ 	.byte	0x04, 0x11
        /*0056*/ 	.short	(.L_15 - .L_14)
	.align		4
.L_14:
        /*0058*/ 	.word	index@(_Z20quant_dequant_kernelPKfS0_PfPaii)
        /*005c*/ 	.word	0x00000000


	//----- nvinfo : EIATTR_MIN_STACK_SIZE
	.align		4
.L_15:
        /*0060*/ 	.byte	0x04, 0x12
        /*0062*/ 	.short	(.L_17 - .L_16)
	.align		4
.L_16:
        /*0064*/ 	.word	index@(_Z20quant_dequant_kernelPKfS0_PfPaii)
        /*0068*/ 	.word	0x00000000


	//----- nvinfo : EIATTR_MIN_STACK_SIZE
	.align		4
.L_17:
        /*006c*/ 	.byte	0x04, 0x12
        /*006e*/ 	.short	(.L_19 - .L_18)
	.align		4
.L_18:
        /*0070*/ 	.word	index@(_Z21rowwise_absmax_kernelPKfPfii)
        /*0074*/ 	.word	0x00000000


	//----- nvinfo : EIATTR_MIN_STACK_SIZE
	.align		4
.L_19:
        /*0078*/ 	.byte	0x04, 0x12
        /*007a*/ 	.short	(.L_21 - .L_20)
	.align		4
.L_20:
        /*007c*/ 	.word	index@(_Z13rotate_kernelPKfS0_Pfii)
        /*0080*/ 	.word	0x00000000
.L_21:


//--------------------- .nv.compat                --------------------------
	.section	.nv.compat,"",@"SHT_CUDA_COMPAT_INFO"
	.align	4
        /*0000*/ 	.byte	0x02, 0x09, 0x00, 0x00, 0x02, 0x02, 0x01, 0x00, 0x02, 0x05, 0x05, 0x00, 0x03, 0x07, 0x01, 0x01
        /*0010*/ 	.byte	0x02, 0x03, 0x00, 0x00, 0x02, 0x06, 0x01, 0x00, 0x04, 0x0b, 0x08, 0x00, 0x01, 0x00, 0x00, 0x00
        /*0020*/ 	.byte	0x00, 0x00, 0x00, 0x00


//--------------------- .nv.info._Z20quant_dequant_kernelPKfS0_PfPaii --------------------------
	.section	.nv.info._Z20quant_dequant_kernelPKfS0_PfPaii,"",@"SHT_CUDA_INFO"
	.sectionflags	@""
	.align	4


	//----- nvinfo : EIATTR_CUDA_API_VERSION
	.align		4
        /*0000*/ 	.byte	0x04, 0x37
        /*0002*/ 	.short	(.L_23 - .L_22)
.L_22:
        /*0004*/ 	.word	0x00000082


	//----- nvinfo : EIATTR_KPARAM_INFO
	.align		4
.L_23:
        /*0008*/ 	.byte	0x04, 0x17
        /*000a*/ 	.short	(.L_25 - .L_24)
.L_24:
        /*000c*/ 	.word	0x00000000
        /*0010*/ 	.short	0x0005
        /*0012*/ 	.short	0x0024
        /*0014*/ 	.byte	0x00, 0xf0, 0x11, 0x00


	//----- nvinfo : EIATTR_KPARAM_INFO
	.align		4
.L_25:
        /*0018*/ 	.byte	0x04, 0x17
        /*001a*/ 	.short	(.L_27 - .L_26)
.L_26:
        /*001c*/ 	.word	0x00000000
        /*0020*/ 	.short	0x0004
        /*0022*/ 	.short	0x0020
        /*0024*/ 	.byte	0x00, 0xf0, 0x11, 0x00


	//----- nvinfo : EIATTR_KPARAM_INFO
	.align		4
.L_27:
        /*0028*/ 	.byte	0x04, 0x17
        /*002a*/ 	.short	(.L_29 - .L_28)
.L_28:
        /*002c*/ 	.word	0x00000000
        /*0030*/ 	.short	0x0003
        /*0032*/ 	.short	0x0018
        /*0034*/ 	.byte	0x00, 0xf5, 0x21, 0x00


	//----- nvinfo : EIATTR_KPARAM_INFO
	.align		4
.L_29:
        /*0038*/ 	.byte	0x04, 0x17
        /*003a*/ 	.short	(.L_31 - .L_30)
.L_30:
        /*003c*/ 	.word	0x00000000
        /*0040*/ 	.short	0x0002
        /*0042*/ 	.short	0x0010
        /*0044*/ 	.byte	0x00, 0xf5, 0x21, 0x00


	//----- nvinfo : EIATTR_KPARAM_INFO
	.align		4
.L_31:
        /*0048*/ 	.byte	0x04, 0x17
        /*004a*/ 	.short	(.L_33 - .L_32)
.L_32:
        /*004c*/ 	.word	0x00000000
        /*0050*/ 	.short	0x0001
        /*0052*/ 	.short	0x0008
        /*0054*/ 	.byte	0x00, 0xf5, 0x21, 0x00


	//----- nvinfo : EIATTR_KPARAM_INFO
	.align		4
.L_33:
        /*0058*/ 	.byte	0x04, 0x17
        /*005a*/ 	.short	(.L_35 - .L_34)
.L_34:
        /*005c*/ 	.word	0x00000000
        /*0060*/ 	.short	0x0000
        /*0062*/ 	.short	0x0000
        /*0064*/ 	.byte	0x00, 0xf5, 0x21, 0x00


	//----- nvinfo : EIATTR_SPARSE_MMA_MASK
	.align		4
.L_35:
        /*0068*/ 	.byte	0x03, 0x50
        /*006a*/ 	.short	0x0000


	//----- nvinfo : EIATTR_MAXREG_COUNT
	.align		4
        /*006c*/ 	.byte	0x03, 0x1b
        /*006e*/ 	.short	0x00ff


	//----- nvinfo : EIATTR_MERCURY_ISA_VERSION
	.align		4
        /*0070*/ 	.byte	0x03, 0x5f
        /*0072*/ 	.short	0x0101


	//----- nvinfo : EIATTR_VRC_CTA_INIT_COUNT
	.align		4
        /*0074*/ 	.byte	0x02, 0x4a
	.zero		1
	.zero		1


	//----- nvinfo : EIATTR_EXIT_INSTR_OFFSETS
	.align		4
        /*0078*/ 	.byte	0x04, 0x1c
        /*007a*/ 	.short	(.L_37 - .L_36)


	//   ....[0]....
.L_36:
        /*007c*/ 	.word	0x000000c0


	//   ....[1]....
        /*0080*/ 	.word	0x00000300


	//----- nvinfo : EIATTR_CRS_STACK_SIZE
	.align		4
.L_37:
        /*0084*/ 	.byte	0x04, 0x1e
        /*0086*/ 	.short	(.L_39 - .L_38)
.L_38:
        /*0088*/ 	.word	0x00000000


	//----- nvinfo : EIATTR_CBANK_PARAM_SIZE
	.align		4
.L_39:
        /*008c*/ 	.byte	0x03, 0x19
        /*008e*/ 	.short	0x0028


	//----- nvinfo : EIATTR_PARAM_CBANK
	.align		4
        /*0090*/ 	.byte	0x04, 0x0a
        /*0092*/ 	.short	(.L_41 - .L_40)
	.align		4
.L_40:
        /*0094*/ 	.word	index@(.nv.constant0._Z20quant_dequant_kernelPKfS0_PfPaii)
        /*0098*/ 	.short	0x0380
        /*009a*/ 	.short	0x0028


	//----- nvinfo : EIATTR_SW_WAR
	.align		4
.L_41:
        /*009c*/ 	.byte	0x04, 0x36
        /*009e*/ 	.short	(.L_43 - .L_42)
.L_42:
        /*00a0*/ 	.word	0x00000008
.L_43:


//--------------------- .nv.info._Z21rowwise_absmax_kernelPKfPfii --------------------------
	.section	.nv.info._Z21rowwise_absmax_kernelPKfPfii,"",@"SHT_CUDA_INFO"
	.sectionflags	@""
	.align	4


	//----- nvinfo : EIATTR_CUDA_API_VERSION
	.align		4
        /*0000*/ 	.byte	0x04, 0x37
        /*0002*/ 	.short	(.L_45 - .L_44)
.L_44:
        /*0004*/ 	.word	0x00000082


	//----- nvinfo : EIATTR_KPARAM_INFO
	.align		4
.L_45:
        /*0008*/ 	.byte	0x04, 0x17
        /*000a*/ 	.short	(.L_47 - .L_46)
.L_46:
        /*000c*/ 	.word	0x00000000
        /*0010*/ 	.short	0x0003
        /*0012*/ 	.short	0x0014
        /*0014*/ 	.byte	0x00, 0xf0, 0x11, 0x00


	//----- nvinfo : EIATTR_KPARAM_INFO
	.align		4
.L_47:
        /*0018*/ 	.byte	0x04, 0x17
        /*001a*/ 	.short	(.L_49 - .L_48)
.L_48:
        /*001c*/ 	.word	0x00000000
        /*0020*/ 	.short	0x0002
        /*0022*/ 	.short	0x0010
        /*0024*/ 	.byte	0x00, 0xf0, 0x11, 0x00


	//----- nvinfo : EIATTR_KPARAM_INFO
	.align		4
.L_49:
        /*0028*/ 	.byte	0x04, 0x17
        /*002a*/ 	.short	(.L_51 - .L_50)
.L_50:
        /*002c*/ 	.word	0x00000000
        /*0030*/ 	.short	0x0001
        /*0032*/ 	.short	0x0008
        /*0034*/ 	.byte	0x00, 0xf5, 0x21, 0x00


	//----- nvinfo : EIATTR_KPARAM_INFO
	.align		4
.L_51:
        /*0038*/ 	.byte	0x04, 0x17
        /*003a*/ 	.short	(.L_53 - .L_52)
.L_52:
        /*003c*/ 	.word	0x00000000
        /*0040*/ 	.short	0x0000
        /*0042*/ 	.short	0x0000
        /*0044*/ 	.byte	0x00, 0xf5, 0x21, 0x00


	//----- nvinfo : EIATTR_SPARSE_MMA_MASK
	.align		4
.L_53:
        /*0048*/ 	.byte	0x03, 0x50
        /*004a*/ 	.short	0x0000


	//----- nvinfo : EIATTR_MAXREG_COUNT
	.align		4
        /*004c*/ 	.byte	0x03, 0x1b
        /*004e*/ 	.short	0x00ff


	//----- nvinfo : EIATTR_NUM_BARRIERS
	.align		4
        /*0050*/ 	.byte	0x02, 0x4c
        /*0052*/ 	.byte	0x01
	.zero		1


	//----- nvinfo : EIATTR_MERCURY_ISA_VERSION
	.align		4
        /*0054*/ 	.byte	0x03, 0x5f
        /*0056*/ 	.short	0x0101


	//----- nvinfo : EIATTR_VRC_CTA_INIT_COUNT
	.align		4
        /*0058*/ 	.byte	0x02, 0x4a
	.zero		1
	.zero		1


	//----- nvinfo : EIATTR_EXIT_INSTR_OFFSETS
	.align		4
        /*005c*/ 	.byte	0x04, 0x1c
        /*005e*/ 	.short	(.L_55 - .L_54)


	//   ....[0]....
.L_54:
        /*0060*/ 	.word	0x00000040


	//   ....[1]....
        /*0064*/ 	.word	0x00000320


	//   ....[2]....
        /*0068*/ 	.word	0x00000470


	//----- nvinfo : EIATTR_CRS_STACK_SIZE
	.align		4
.L_55:
        /*006c*/ 	.byte	0x04, 0x1e
        /*006e*/ 	.short	(.L_57 - .L_56)
.L_56:
        /*0070*/ 	.word	0x00000000


	//----- nvinfo : EIATTR_CBANK_PARAM_SIZE
	.align		4
.L_57:
        /*0074*/ 	.byte	0x03, 0x19
        /*0076*/ 	.short	0x0018


	//----- nvinfo : EIATTR_PARAM_CBANK
	.align		4
        /*0078*/ 	.byte	0x04, 0x0a
        /*007a*/ 	.short	(.L_59 - .L_58)
	.align		4
.L_58:
        /*007c*/ 	.word	index@(.nv.constant0._Z21rowwise_absmax_kernelPKfPfii)
        /*0080*/ 	.short	0x0380
        /*0082*/ 	.short	0x0018


	//----- nvinfo : EIATTR_SW_WAR
	.align		4
.L_59:
        /*0084*/ 	.byte	0x04, 0x36
        /*0086*/ 	.short	(.L_61 - .L_60)
.L_60:
        /*0088*/ 	.word	0x00000008
.L_61:


//--------------------- .nv.info._Z13rotate_kernelPKfS0_Pfii --------------------------
	.section	.nv.info._Z13rotate_kernelPKfS0_Pfii,"",@"SHT_CUDA_INFO"
	.sectionflags	@""
	.align	4


	//----- nvinfo : EIATTR_CUDA_API_VERSION
	.align		4
        /*0000*/ 	.byte	0x04, 0x37
        /*0002*/ 	.short	(.L_63 - .L_62)
.L_62:
        /*0004*/ 	.word	0x00000082


	//----- nvinfo : EIATTR_KPARAM_INFO
	.align		4
.L_63:
        /*0008*/ 	.byte	0x04, 0x17
        /*000a*/ 	.short	(.L_65 - .L_64)
.L_64:
        /*000c*/ 	.word	0x00000000
        /*0010*/ 	.short	0x0004
        /*0012*/ 	.short	0x001c
        /*0014*/ 	.byte	0x00, 0xf0, 0x11, 0x00


	//----- nvinfo : EIATTR_KPARAM_INFO
	.align		4
.L_65:
        /*0018*/ 	.byte	0x04, 0x17
        /*001a*/ 	.short	(.L_67 - .L_66)
.L_66:
        /*001c*/ 	.word	0x00000000
        /*0020*/ 	.short	0x0003
        /*0022*/ 	.short	0x0018
        /*0024*/ 	.byte	0x00, 0xf0, 0x11, 0x00


	//----- nvinfo : EIATTR_KPARAM_INFO
	.align		4
.L_67:
        /*0028*/ 	.byte	0x04, 0x17
        /*002a*/ 	.short	(.L_69 - .L_68)
.L_68:
        /*002c*/ 	.word	0x00000000
        /*0030*/ 	.short	0x0002
        /*0032*/ 	.short	0x0010
        /*0034*/ 	.byte	0x00, 0xf5, 0x21, 0x00


	//----- nvinfo : EIATTR_KPARAM_INFO
	.align		4
.L_69:
        /*0038*/ 	.byte	0x04, 0x17
        /*003a*/ 	.short	(.L_71 - .L_70)
.L_70:
        /*003c*/ 	.word	0x00000000
        /*0040*/ 	.short	0x0001
        /*0042*/ 	.short	0x0008
        /*0044*/ 	.byte	0x00, 0xf5, 0x21, 0x00


	//----- nvinfo : EIATTR_KPARAM_INFO
	.align		4
.L_71:
        /*0048*/ 	.byte	0x04, 0x17
        /*004a*/ 	.short	(.L_73 - .L_72)
.L_72:
        /*004c*/ 	.word	0x00000000
        /*0050*/ 	.short	0x0000
        /*0052*/ 	.short	0x0000
        /*0054*/ 	.byte	0x00, 0xf5, 0x21, 0x00


	//----- nvinfo : EIATTR_SPARSE_MMA_MASK
	.align		4
.L_73:
        /*0058*/ 	.byte	0x03, 0x50
        /*005a*/ 	.short	0x0000


	//----- nvinfo : EIATTR_MAXREG_COUNT
	.align		4
        /*005c*/ 	.byte	0x03, 0x1b
        /*005e*/ 	.short	0x00ff


	//----- nvinfo : EIATTR_NUM_BARRIERS
	.align		4
        /*0060*/ 	.byte	0x02, 0x4c
        /*0062*/ 	.byte	0x01
	.zero		1


	//----- nvinfo : EIATTR_MERCURY_ISA_VERSION
	.align		4
        /*0064*/ 	.byte	0x03, 0x5f
        /*0066*/ 	.short	0x0101


	//----- nvinfo : EIATTR_VRC_CTA_INIT_COUNT
	.align		4
        /*0068*/ 	.byte	0x02, 0x4a
	.zero		1
	.zero		1


	//----- nvinfo : EIATTR_EXIT_INSTR_OFFSETS
	.align		4
        /*006c*/ 	.byte	0x04, 0x1c
        /*006e*/ 	.short	(.L_75 - .L_74)


	//   ....[0]....
.L_74:
        /*0070*/ 	.word	0x00000750


	//   ....[1]....
        /*0074*/ 	.word	0x000007a0


	//----- nvinfo : EIATTR_CRS_STACK_SIZE
	.align		4
.L_75:
        /*0078*/ 	.byte	0x04, 0x1e
        /*007a*/ 	.short	(.L_77 - .L_76)
.L_76:
        /*007c*/ 	.word	0x00000000


	//----- nvinfo : EIATTR_CBANK_PARAM_SIZE
	.align		4
.L_77:
        /*0080*/ 	.byte	0x03, 0x19
        /*0082*/ 	.short	0x0020


	//----- nvinfo : EIATTR_PARAM_CBANK
	.align		4
        /*0084*/ 	.byte	0x04, 0x0a
        /*0086*/ 	.short	(.L_79 - .L_78)
	.align		4
.L_78:
        /*0088*/ 	.word	index@(.nv.constant0._Z13rotate_kernelPKfS0_Pfii)
        /*008c*/ 	.short	0x0380
        /*008e*/ 	.short	0x0020


	//----- nvinfo : EIATTR_SW_WAR
	.align		4
.L_79:
        /*0090*/ 	.byte	0x04, 0x36
        /*0092*/ 	.short	(.L_81 - .L_80)
.L_80:
        /*0094*/ 	.word	0x00000008
.L_81:


//--------------------- .nv.callgraph             --------------------------
	.section	.nv.callgraph,"",@"SHT_CUDA_CALLGRAPH"
	.align	4
	.sectionentsize	8
	.align		4
        /*0000*/ 	.word	0x00000000
	.align		4
        /*0004*/ 	.word	0xffffffff
	.align		4
        /*0008*/ 	.word	0x00000000
	.align		4
        /*000c*/ 	.word	0xfffffffe
	.align		4
        /*0010*/ 	.word	0x00000000
	.align		4
        /*0014*/ 	.word	0xfffffffd
	.align		4
        /*0018*/ 	.word	0x00000000
	.align		4
        /*001c*/ 	.word	0xfffffffc


//--------------------- .text._Z20quant_dequant_kernelPKfS0_PfPaii --------------------------
	.section	.text._Z20quant_dequant_kernelPKfS0_PfPaii,"ax",@progbits
	.align	128
        .global         _Z20quant_dequant_kernelPKfS0_PfPaii
        .type           _Z20quant_dequant_kernelPKfS0_PfPaii,@function
        .size           _Z20quant_dequant_kernelPKfS0_PfPaii,(.L_x_30 - _Z20quant_dequant_kernelPKfS0_PfPaii)
        .other          _Z20quant_dequant_kernelPKfS0_PfPaii,@"STO_CUDA_ENTRY STV_DEFAULT"
_Z20quant_dequant_kernelPKfS0_PfPaii:
.text._Z20quant_dequant_kernelPKfS0_PfPaii:
[----:B------:R-:W-:Y:S01]  /*0000*/  LDC R1, c[0x0][0x37c] ;  /* 0x0000df00ff017b82 */ /* 0x000fe20000000800 */
[----:B------:R-:W0:Y:S07]  /*0010*/  S2R R0, SR_TID.X ;  /* 0x0000000000007919 */ /* 0x000e2e0000002100 */
[----:B------:R-:W1:Y:S01]  /*0020*/  LDC R4, c[0x0][0x364] ;  /* 0x0000d900ff047b82 */ /* 0x000e620000000800 */
[----:B------:R-:W2:Y:S01]  /*0030*/  LDCU.64 UR6, c[0x0][0x3a0] ;  /* 0x00007400ff0677ac */ /* 0x000ea20008000a00 */
[----:B------:R-:W1:Y:S06]  /*0040*/  S2R R5, SR_TID.Y ;  /* 0x0000000000057919 */ /* 0x000e6c0000002200 */
[----:B------:R-:W0:Y:S08]  /*0050*/  S2UR UR5, SR_CTAID.X ;  /* 0x00000000000579c3 */ /* 0x000e300000002500 */
[----:B------:R-:W0:Y:S08]  /*0060*/  LDC R3, c[0x0][0x360] ;  /* 0x0000d800ff037b82 */ /* 0x000e300000000800 */
[----:B------:R-:W1:Y:S01]  /*0070*/  S2UR UR4, SR_CTAID.Y ;  /* 0x00000000000479c3 */ /* 0x000e620000002600 */
[----:B0-----:R-:W-:-:S05]  /*0080*/  IMAD R3, R3, UR5, R0 ;  /* 0x0000000503037c24 */ /* 0x001fca000f8e0200 */
[----:B--2---:R-:W-:Y:S01]  /*0090*/  ISETP.GE.AND P0, PT, R3, UR7, PT ;  /* 0x0000000703007c0c */ /* 0x004fe2000bf06270 */
[----:B-1----:R-:W-:-:S05]  /*00a0*/  IMAD R4, R4, UR4, R5 ;  /* 0x0000000404047c24 */ /* 0x002fca000f8e0205 */
[----:B------:R-:W-:-:S13]  /*00b0*/  ISETP.GE.OR P0, PT, R4, UR6, P0 ;  /* 0x0000000604007c0c */ /* 0x000fda0008706670 */
[----:B------:R-:W-:Y:S05]  /*00c0*/  @P0 EXIT ;  /* 0x000000000000094d */ /* 0x000fea0003800000 */
[----:B------:R-:W0:Y:S01]  /*00d0*/  LDC.64 R6, c[0x0][0x388] ;  /* 0x0000e200ff067b82 */ /* 0x000e220000000a00 */
[----:B------:R-:W1:Y:S01]  /*00e0*/  LDCU.64 UR4, c[0x0][0x358] ;  /* 0x00006b00ff0477ac */ /* 0x000e620008000a00 */
[----:B0-----:R-:W-:-:S05]  /*00f0*/  IMAD.WIDE.U32 R6, R4, 0x4, R6 ;  /* 0x0000000404067825 */ /* 0x001fca00078e0006 */
[----:B-1----:R-:W2:Y:S01]  /*0100*/  LDG.E.CONSTANT R0, desc[UR4][R6.64] ;  /* 0x0000000406007981 */ /* 0x002ea2000c1e9900 */
[----:B------:R-:W-:Y:S01]  /*0110*/  BSSY.RECONVERGENT B0, `(.L_x_0) ;  /* 0x000000c000007945 */ /* 0x000fe20003800200 */
[----:B--2---:R-:W-:-:S05]  /*0120*/  VIADD R2, R0, 0x1800000 ;  /* 0x0180000000027836 */ /* 0x004fca0000000000 */
[----:B------:R-:W-:-:S04]  /*0130*/  LOP3.LUT R2, R2, 0x7f800000, RZ, 0xc0, !PT ;  /* 0x7f80000002027812 */ /* 0x000fc800078ec0ff */
[----:B------:R-:W-:-:S13]  /*0140*/  ISETP.GT.U32.AND P0, PT, R2, 0x1ffffff, PT ;  /* 0x01ffffff0200780c */ /* 0x000fda0003f04070 */
[----:B------:R-:W-:Y:S05]  /*0150*/  @P0 BRA `(.L_x_1) ;  /* 0x00000000000c0947 */ /* 0x000fea0003800000 */
[----:B------:R-:W-:-:S07]  /*0160*/  MOV R6, 0x180 ;  /* 0x0000018000067802 */ /* 0x000fce0000000f00 */
[----:B------:R-:W-:Y:S05]  /*0170*/  CALL.REL.NOINC `($__internal_0_$__cuda_sm20_rcp_rn_f32_slowpath) ;  /* 0x0000000000647944 */ /* 0x000fea0003c00000 */
[----:B------:R-:W-:Y:S05]  /*0180*/  BRA `(.L_x_2) ;  /* 0x0000000000107947 */ /* 0x000fea0003800000 */
.L_x_1:
[----:B------:R-:W0:Y:S02]  /*0190*/  MUFU.RCP R5, R0 ;  /* 0x0000000000057308 */ /* 0x000e240000001000 */
[----:B0-----:R-:W-:-:S04]  /*01a0*/  FFMA R2, R0, R5, -1 ;  /* 0xbf80000000027423 */ /* 0x001fc80000000005 */
[----:B------:R-:W-:-:S04]  /*01b0*/  FADD.FTZ R2, -R2, -RZ ;  /* 0x800000ff02027221 */ /* 0x000fc80000010100 */
[----:B------:R-:W-:-:S07]  /*01c0*/  FFMA R5, R5, R2, R5 ;  /* 0x0000000205057223 */ /* 0x000fce0000000005 */
.L_x_2:
[----:B------:R-:W-:Y:S05]  /*01d0*/  BSYNC.RECONVERGENT B0 ;  /* 0x0000000000007941 */ /* 0x000fea0003800200 */
.L_x_0:
[----:B------:R-:W0:Y:S01]  /*01e0*/  LDC.64 R6, c[0x0][0x380] ;  /* 0x0000e000ff067b82 */ /* 0x000e220000000a00 */
[----:B------:R-:W1:Y:S02]  /*01f0*/  LDCU UR6, c[0x0][0x3a4] ;  /* 0x00007480ff0677ac */ /* 0x000e640008000800 */
[----:B-1----:R-:W-:Y:S01]  /*0200*/  IMAD R9, R4, UR6, R3 ;  /* 0x0000000604097c24 */ /* 0x002fe2000f8e0203 */
[----:B------:R-:W1:Y:S03]  /*0210*/  LDCU.64 UR6, c[0x0][0x398] ;  /* 0x00007300ff0677ac */ /* 0x000e660008000a00 */
[----:B0-----:R-:W-:-:S06]  /*0220*/  IMAD.WIDE R2, R9, 0x4, R6 ;  /* 0x0000000409027825 */ /* 0x001fcc00078e0206 */
[----:B------:R-:W2:Y:S02]  /*0230*/  LDG.E.CONSTANT R2, desc[UR4][R2.64] ;  /* 0x0000000402027981 */ /* 0x000ea4000c1e9900 */
[----:B--2---:R-:W-:Y:S02]  /*0240*/  FMUL R8, R2, R5 ;  /* 0x0000000502087220 */ /* 0x004fe40000400000 */
[----:B------:R-:W0:Y:S04]  /*0250*/  LDC.64 R4, c[0x0][0x390] ;  /* 0x0000e400ff047b82 */ /* 0x000e280000000a00 */
[----:B------:R-:W2:Y:S02]  /*0260*/  F2I.NTZ R8, R8 ;  /* 0x0000000800087305 */ /* 0x000ea40000203100 */
[----:B--2---:R-:W-:-:S04]  /*0270*/  VIMNMX R6, PT, PT, R8, 0x7, PT ;  /* 0x0000000708067848 */ /* 0x004fc80003fe0100 */
[----:B------:R-:W-:Y:S01]  /*0280*/  VIMNMX R11, PT, PT, R6, -0x8, !PT ;  /* 0xfffffff8060b7848 */ /* 0x000fe20007fe0100 */
[C---:B0-----:R-:W-:Y:S01]  /*0290*/  IMAD.WIDE R4, R9.reuse, 0x4, R4 ;  /* 0x0000000409047825 */ /* 0x041fe200078e0204 */
[C---:B-1----:R-:W-:Y:S02]  /*02a0*/  IADD3 R6, P0, PT, R9.reuse, UR6, RZ ;  /* 0x0000000609067c10 */ /* 0x042fe4000ff1e0ff */
[----:B------:R-:W-:Y:S02]  /*02b0*/  I2FP.F32.S32 R13, R11 ;  /* 0x0000000b000d7245 */ /* 0x000fe40000201400 */
[----:B------:R-:W-:-:S03]  /*02c0*/  LEA.HI.X.SX32 R7, R9, UR7, 0x1, P0 ;  /* 0x0000000709077c11 */ /* 0x000fc600080f0eff */
[----:B------:R-:W-:Y:S02]  /*02d0*/  FMUL R13, R0, R13 ;  /* 0x0000000d000d7220 */ /* 0x000fe40000400000 */
[----:B------:R-:W-:Y:S04]  /*02e0*/  STG.E.U8 desc[UR4][R6.64], R11 ;  /* 0x0000000b06007986 */ /* 0x000fe8000c101104 */
[----:B------:R-:W-:Y:S01]  /*02f0*/  STG.E desc[UR4][R4.64], R13 ;  /* 0x0000000d04007986 */ /* 0x000fe2000c101904 */
[----:B------:R-:W-:Y:S05]  /*0300*/  EXIT ;  /* 0x000000000000794d */ /* 0x000fea0003800000 */
        .weak           $__internal_0_$__cuda_sm20_rcp_rn_f32_slowpath
        .type           $__internal_0_$__cuda_sm20_rcp_rn_f32_slowpath,@function
        .size           $__internal_0_$__cuda_sm20_rcp_rn_f32_slowpath,(.L_x_30 - $__internal_0_$__cuda_sm20_rcp_rn_f32_slowpath)
$__internal_0_$__cuda_sm20_rcp_rn_f32_slowpath:
[----:B------:R-:W-:Y:S01]  /*0310*/  IMAD.SHL.U32 R2, R0, 0x2, RZ ;  /* 0x0000000200027824 */ /* 0x000fe200078e00ff */
[----:B------:R-:W-:Y:S04]  /*0320*/  BSSY.RECONVERGENT B1, `(.L_x_3) ;  /* 0x0000030000017945 */ /* 0x000fe80003800200 */
[----:B------:R-:W-:-:S04]  /*0330*/  SHF.R.U32.HI R2, RZ, 0x18, R2 ;  /* 0x00000018ff027819 */ /* 0x000fc80000011602 */
[----:B------:R-:W-:-:S13]  /*0340*/  ISETP.NE.U32.AND P0, PT, R2, RZ, PT ;  /* 0x000000ff0200720c */ /* 0x000fda0003f05070 */
[----:B------:R-:W-:Y:S05]  /*0350*/  @P0 BRA `(.L_x_4) ;  /* 0x0000000000280947 */ /* 0x000fea0003800000 */
[----:B------:R-:W-:-:S05]  /*0360*/  IMAD.SHL.U32 R2, R0, 0x2, RZ ;  /* 0x0000000200027824 */ /* 0x000fca00078e00ff */
[----:B------:R-:W-:-:S13]  /*0370*/  ISETP.NE.AND P0, PT, R2, RZ, PT ;  /* 0x000000ff0200720c */ /* 0x000fda0003f05270 */
[----:B------:R-:W-:Y:S01]  /*0380*/  @P0 FFMA R7, R0, 1.84467440737095516160e+19, RZ ;  /* 0x5f80000000070823 */ /* 0x000fe200000000ff */
[----:B------:R-:W-:Y:S08]  /*0390*/  @!P0 MUFU.RCP R5, R0 ;  /* 0x0000000000058308 */ /* 0x000ff00000001000 */
[----:B------:R-:W0:Y:S02]  /*03a0*/  @P0 MUFU.RCP R2, R7 ;  /* 0x0000000700020308 */ /* 0x000e240000001000 */
[----:B0-----:R-:W-:-:S04]  /*03b0*/  @P0 FFMA R8, R7, R2, -1 ;  /* 0xbf80000007080423 */ /* 0x001fc80000000002 */
[----:B------:R-:W-:-:S04]  /*03c0*/  @P0 FADD.FTZ R9, -R8, -RZ ;  /* 0x800000ff08090221 */ /* 0x000fc80000010100 */
[----:B------:R-:W-:-:S04]  /*03d0*/  @P0 FFMA R2, R2, R9, R2 ;  /* 0x0000000902020223 */ /* 0x000fc80000000002 */
[----:B------:R-:W-:Y:S01]  /*03e0*/  @P0 FFMA R5, R2, 1.84467440737095516160e+19, RZ ;  /* 0x5f80000002050823 */ /* 0x000fe200000000ff */
[----:B------:R-:W-:Y:S06]  /*03f0*/  BRA `(.L_x_5) ;  /* 0x0000000000887947 */ /* 0x000fec0003800000 */
.L_x_4:
[----:B------:R-:W-:-:S05]  /*0400*/  VIADD R5, R2, 0xffffff03 ;  /* 0xffffff0302057836 */ /* 0x000fca0000000000 */
[----:B------:R-:W-:-:S13]  /*0410*/  ISETP.GT.U32.AND P0, PT, R5, 0x1, PT ;  /* 0x000000010500780c */ /* 0x000fda0003f04070 */
[----:B------:R-:W-:Y:S05]  /*0420*/  @P0 BRA `(.L_x_6) ;  /* 0x0000000000780947 */ /* 0x000fea0003800000 */
[----:B------:R-:W-:Y:S01]  /*0430*/  LOP3.LUT R7, R0, 0x7fffff, RZ, 0xc0, !PT ;  /* 0x007fffff00077812 */ /* 0x000fe200078ec0ff */
[----:B------:R-:W-:-:S03]  /*0440*/  IMAD.MOV.U32 R12, RZ, RZ, 0x3 ;  /* 0x00000003ff0c7424 */ /* 0x000fc600078e00ff */
[----:B------:R-:W-:Y:S02]  /*0450*/  LOP3.LUT R7, R7, 0x3f800000, RZ, 0xfc, !PT ;  /* 0x3f80000007077812 */ /* 0x000fe400078efcff */
[----:B------:R-:W-:Y:S02]  /*0460*/  SHF.L.U32 R11, R12, R5, RZ ;  /* 0x000000050c0b7219 */ /* 0x000fe400000006ff */
[----:B------:R-:W0:Y:S02]  /*0470*/  MUFU.RCP R8, R7 ;  /* 0x0000000700087308 */ /* 0x000e240000001000 */
[----:B0-----:R-:W-:-:S04]  /*0480*/  FFMA R9, R7, R8, -1 ;  /* 0xbf80000007097423 */ /* 0x001fc80000000008 */
[----:B------:R-:W-:-:S04]  /*0490*/  FADD.FTZ R9, -R9, -RZ ;  /* 0x800000ff09097221 */ /* 0x000fc80000010100 */
[CCC-:B------:R-:W-:Y:S01]  /*04a0*/  FFMA.RM R10, R8.reuse, R9.reuse, R8.reuse ;  /* 0x00000009080a7223 */ /* 0x1c0fe20000004008 */
[----:B------:R-:W-:-:S04]  /*04b0*/  FFMA.RP R9, R8, R9, R8 ;  /* 0x0000000908097223 */ /* 0x000fc80000008008 */
[C---:B------:R-:W-:Y:S02]  /*04c0*/  LOP3.LUT R8, R10.reuse, 0x7fffff, RZ, 0xc0, !PT ;  /* 0x007fffff0a087812 */ /* 0x040fe400078ec0ff */
[----:B------:R-:W-:Y:S02]  /*04d0*/  FSETP.NEU.FTZ.AND P0, PT, R10, R9, PT ;  /* 0x000000090a00720b */ /* 0x000fe40003f1d000 */
[----:B------:R-:W-:Y:S02]  /*04e0*/  LOP3.LUT R8, R8, 0x800000, RZ, 0xfc, !PT ;  /* 0x0080000008087812 */ /* 0x000fe400078efcff */
[----:B------:R-:W-:Y:S02]  /*04f0*/  SEL R9, RZ, 0xffffffff, !P0 ;  /* 0xffffffffff097807 */ /* 0x000fe40004000000 */
[----:B------:R-:W-:-:S03]  /*0500*/  LOP3.LUT R10, R11, R8, RZ, 0xc0, !PT ;  /* 0x000000080b0a7212 */ /* 0x000fc600078ec0ff */
[----:B------:R-:W-:Y:S01]  /*0510*/  IMAD.MOV R9, RZ, RZ, -R9 ;  /* 0x000000ffff097224 */ /* 0x000fe200078e0a09 */
[----:B------:R-:W-:-:S04]  /*0520*/  SHF.R.U32.HI R10, RZ, R5, R10 ;  /* 0x00000005ff0a7219 */ /* 0x000fc8000001160a */
[----:B------:R-:W-:Y:S02]  /*0530*/  LOP3.LUT P1, RZ, R9, R5, R8, 0xf8, !PT ;  /* 0x0000000509ff7212 */ /* 0x000fe4000782f808 */
[C---:B------:R-:W-:Y:S02]  /*0540*/  LOP3.LUT P0, RZ, R10.reuse, 0x1, RZ, 0xc0, !PT ;  /* 0x000000010aff7812 */ /* 0x040fe4000780c0ff */
[----:B------:R-:W-:-:S04]  /*0550*/  LOP3.LUT P2, RZ, R10, 0x2, RZ, 0xc0, !PT ;  /* 0x000000020aff7812 */ /* 0x000fc8000784c0ff */
[----:B------:R-:W-:Y:S02]  /*0560*/  PLOP3.LUT P0, PT, P0, P1, P2, 0xe0, 0x0 ;  /* 0x000000000000781c */ /* 0x000fe40000703c20 */
[----:B------:R-:W-:Y:S02]  /*0570*/  LOP3.LUT P1, RZ, R0, 0x7fffff, RZ, 0xc0, !PT ;  /* 0x007fffff00ff7812 */ /* 0x000fe4000782c0ff */
[----:B------:R-:W-:-:S05]  /*0580*/  SEL R5, RZ, 0x1, !P0 ;  /* 0x00000001ff057807 */ /* 0x000fca0004000000 */
[----:B------:R-:W-:-:S05]  /*0590*/  IMAD.MOV R5, RZ, RZ, -R5 ;  /* 0x000000ffff057224 */ /* 0x000fca00078e0a05 */
[----:B------:R-:W-:Y:S01]  /*05a0*/  ISETP.GE.AND P0, PT, R5, RZ, PT ;  /* 0x000000ff0500720c */ /* 0x000fe20003f06270 */
[----:B------:R-:W-:-:S05]  /*05b0*/  VIADD R5, R2, 0xffffff04 ;  /* 0xffffff0402057836 */ /* 0x000fca0000000000 */
[----:B------:R-:W-:-:S07]  /*05c0*/  SHF.R.U32.HI R5, RZ, R5, R8 ;  /* 0x00000005ff057219 */ /* 0x000fce0000011608 */
[----:B------:R-:W-:-:S04]  /*05d0*/  @!P0 VIADD R5, R5, 0x1 ;  /* 0x0000000105058836 */ /* 0x000fc80000000000 */
[----:B------:R-:W-:-:S05]  /*05e0*/  @!P1 IMAD.SHL.U32 R5, R5, 0x2, RZ ;  /* 0x0000000205059824 */ /* 0x000fca00078e00ff */
[----:B------:R-:W-:Y:S01]  /*05f0*/  LOP3.LUT R5, R5, 0x80000000, R0, 0xf8, !PT ;  /* 0x8000000005057812 */ /* 0x000fe200078ef800 */
[----:B------:R-:W-:Y:S06]  /*0600*/  BRA `(.L_x_5) ;  /* 0x0000000000047947 */ /* 0x000fec0003800000 */
.L_x_6:
[----:B------:R0:W1:Y:S02]  /*0610*/  MUFU.RCP R5, R0 ;  /* 0x0000000000057308 */ /* 0x0000640000001000 */
.L_x_5:
[----:B------:R-:W-:Y:S05]  /*0620*/  BSYNC.RECONVERGENT B1 ;  /* 0x0000000000017941 */ /* 0x000fea0003800200 */
.L_x_3:
[----:B------:R-:W-:-:S04]  /*0630*/  IMAD.MOV.U32 R7, RZ, RZ, 0x0 ;  /* 0x00000000ff077424 */ /* 0x000fc800078e00ff */
[----:B01----:R-:W-:Y:S05]  /*0640*/  RET.REL.NODEC R6 `(_Z20quant_dequant_kernelPKfS0_PfPaii) ;  /* 0xfffffff8066c7950 */ /* 0x003fea0003c3ffff */
.L_x_7:
[----:B------:R-:W-:-:S00]  /*0650*/  BRA `(.L_x_7) ;  /* 0xfffffffc00fc7947 */ /* 0x000fc0000383ffff */
[----:B------:R-:W-:-:S00]  /*0660*/  NOP ;  /* 0x0000000000007918 */ /* 0x000fc00000000000 */
        /* <DEDUP_REMOVED lines=9> */
.L_x_30:


//--------------------- .text._Z21rowwise_absmax_kernelPKfPfii --------------------------
	.section	.text._Z21rowwise_absmax_kernelPKfPfii,"ax",@progbits
	.align	128
        .global         _Z21rowwise_absmax_kernelPKfPfii
        .type           _Z21rowwise_absmax_kernelPKfPfii,@function
        .size           _Z21rowwise_absmax_kernelPKfPfii,(.L_x_31 - _Z21rowwise_absmax_kernelPKfPfii)
        .other          _Z21rowwise_absmax_kernelPKfPfii,@"STO_CUDA_ENTRY STV_DEFAULT"
_Z21rowwise_absmax_kernelPKfPfii:
.text._Z21rowwise_absmax_kernelPKfPfii:
[----:B------:R-:W-:Y:S01]  /*0000*/  LDC R1, c[0x0][0x37c] ;  /* 0x0000df00ff017b82 */ /* 0x000fe20000000800 */
[----:B------:R-:W0:Y:S01]  /*0010*/  S2R R2, SR_CTAID.X ;  /* 0x0000000000027919 */ /* 0x000e220000002500 */
[----:B------:R-:W0:Y:S02]  /*0020*/  LDCU UR4, c[0x0][0x390] ;  /* 0x00007200ff0477ac */ /* 0x000e240008000800 */
[----:B0-----:R-:W-:-:S13]  /*0030*/  ISETP.GE.AND P0, PT, R2, UR4, PT ;  /* 0x0000000402007c0c */ /* 0x001fda000bf06270 */
[----:B------:R-:W-:Y:S05]  /*0040*/  @P0 EXIT ;  /* 0x000000000000094d */ /* 0x000fea0003800000 */
[----:B------:R-:W0:Y:S01]  /*0050*/  S2R R9, SR_TID.X ;  /* 0x0000000000097919 */ /* 0x000e220000002100 */
[----:B------:R-:W0:Y:S01]  /*0060*/  LDCU UR4, c[0x0][0x394] ;  /* 0x00007280ff0477ac */ /* 0x000e220008000800 */
[----:B------:R-:W-:Y:S01]  /*0070*/  BSSY.RECONVERGENT B0, `(.L_x_8) ;  /* 0x0000011000007945 */ /* 0x000fe20003800200 */
[----:B------:R-:W-:Y:S01]  /*0080*/  IMAD.MOV.U32 R0, RZ, RZ, RZ ;  /* 0x000000ffff007224 */ /* 0x000fe200078e00ff */
[----:B------:R-:W1:Y:S01]  /*0090*/  LDCU.64 UR6, c[0x0][0x358] ;  /* 0x00006b00ff0677ac */ /* 0x000e620008000a00 */
[----:B0-----:R-:W-:-:S13]  /*00a0*/  ISETP.GE.AND P0, PT, R9, UR4, PT ;  /* 0x0000000409007c0c */ /* 0x001fda000bf06270 */
[----:B-1----:R-:W-:Y:S05]  /*00b0*/  @P0 BRA `(.L_x_9) ;  /* 0x0000000000300947 */ /* 0x002fea0003800000 */
[----:B------:R-:W0:Y:S01]  /*00c0*/  LDC R8, c[0x0][0x360] ;  /* 0x0000d800ff087b82 */ /* 0x000e220000000800 */
[----:B------:R-:W-:Y:S02]  /*00d0*/  IMAD.MOV.U32 R0, RZ, RZ, RZ ;  /* 0x000000ffff007224 */ /* 0x000fe400078e00ff */
[----:B------:R-:W-:-:S05]  /*00e0*/  IMAD.MOV.U32 R3, RZ, RZ, R9 ;  /* 0x000000ffff037224 */ /* 0x000fca00078e0009 */
[----:B------:R-:W1:Y:S02]  /*00f0*/  LDC.64 R6, c[0x0][0x380] ;  /* 0x0000e000ff067b82 */ /* 0x000e640000000a00 */
.L_x_10:
[----:B------:R-:W-:-:S04]  /*0100*/  IMAD R5, R2, UR4, R3 ;  /* 0x0000000402057c24 */ /* 0x000fc8000f8e0203 */
[----:B-1----:R-:W-:-:S06]  /*0110*/  IMAD.WIDE R4, R5, 0x4, R6 ;  /* 0x0000000405047825 */ /* 0x002fcc00078e0206 */
[----:B------:R-:W2:Y:S01]  /*0120*/  LDG.E.CONSTANT R5, desc[UR6][R4.64] ;  /* 0x0000000604057981 */ /* 0x000ea2000c1e9900 */
[----:B0-----:R-:W-:-:S05]  /*0130*/  IMAD.IADD R3, R8, 0x1, R3 ;  /* 0x0000000108037824 */ /* 0x001fca00078e0203 */
[----:B------:R-:W-:Y:S02]  /*0140*/  ISETP.GE.AND P1, PT, R3, UR4, PT ;  /* 0x0000000403007c0c */ /* 0x000fe4000bf26270 */
[----:B--2---:R-:W-:-:S04]  /*0150*/  FSETP.GT.AND P0, PT, |R5|, R0, PT ;  /* 0x000000000500720b */ /* 0x004fc80003f04200 */
[----:B------:R-:W-:-:S07]  /*0160*/  FSEL R0, |R5|, R0, P0 ;  /* 0x0000000005007208 */ /* 0x000fce0000000200 */
[----:B------:R-:W-:Y:S05]  /*0170*/  @!P1 BRA `(.L_x_10) ;  /* 0xfffffffc00e09947 */ /* 0x000fea000383ffff */
.L_x_9:
[----:B------:R-:W-:Y:S05]  /*0180*/  BSYNC.RECONVERGENT B0 ;  /* 0x0000000000007941 */ /* 0x000fea0003800200 */
.L_x_8:
[----:B------:R-:W0:Y:S01]  /*0190*/  S2UR UR5, SR_CgaCtaId ;  /* 0x00000000000579c3 */ /* 0x000e220000008800 */
[----:B------:R-:W-:Y:S02]  /*01a0*/  UMOV UR4, 0x400 ;  /* 0x0000040000047882 */ /* 0x000fe40000000000 */
[----:B0-----:R-:W-:-:S06]  /*01b0*/  ULEA UR4, UR5, UR4, 0x18 ;  /* 0x0000000405047291 */ /* 0x001fcc000f8ec0ff */
[----:B------:R-:W-:-:S05]  /*01c0*/  LEA R3, R9, UR4, 0x2 ;  /* 0x0000000409037c11 */ /* 0x000fca000f8e10ff */
[----:B------:R-:W0:Y:S01]  /*01d0*/  LDCU UR4, c[0x0][0x360] ;  /* 0x00006c00ff0477ac */ /* 0x000e220008000800 */
[----:B------:R1:W-:Y:S01]  /*01e0*/  STS [R3], R0 ;  /* 0x0000000003007388 */ /* 0x0003e20000000800 */
[----:B0-----:R-:W-:Y:S01]  /*01f0*/  UISETP.GE.U32.AND UP0, UPT, UR4, 0x2, UPT ;  /* 0x000000020400788c */ /* 0x001fe2000bf06070 */
[----:B------:R-:W-:Y:S08]  /*0200*/  BAR.SYNC.DEFER_BLOCKING 0x0 ;  /* 0x0000000000007b1d */ /* 0x000ff00000010000 */
[----:B-1----:R-:W-:Y:S05]  /*0210*/  BRA.U !UP0, `(.L_x_11) ;  /* 0x00000001083c7547 */ /* 0x002fea000b800000 */
[----:B------:R-:W-:-:S07]  /*0220*/  IMAD.U32 R0, RZ, RZ, UR4 ;  /* 0x00000004ff007e24 */ /* 0x000fce000f8e00ff */
.L_x_14:
[--C-:B------:R-:W-:Y:S01]  /*0230*/  IMAD.MOV.U32 R6, RZ, RZ, R0.reuse ;  /* 0x000000ffff067224 */ /* 0x100fe200078e0000 */
[----:B------:R-:W-:Y:S01]  /*0240*/  SHF.R.U32.HI R0, RZ, 0x1, R0 ;  /* 0x00000001ff007819 */ /* 0x000fe20000011600 */
[----:B------:R-:W-:Y:S03]  /*0250*/  BSSY.RECONVERGENT B0, `(.L_x_12) ;  /* 0x0000008000007945 */ /* 0x000fe60003800200 */
[----:B------:R-:W-:-:S13]  /*0260*/  ISETP.GE.U32.AND P0, PT, R9, R0, PT ;  /* 0x000000000900720c */ /* 0x000fda0003f06070 */
[----:B0-----:R-:W-:Y:S05]  /*0270*/  @P0 BRA `(.L_x_13) ;  /* 0x0000000000140947 */ /* 0x001fea0003800000 */
[----:B------:R-:W-:Y:S01]  /*0280*/  IMAD R4, R0, 0x4, R3 ;  /* 0x0000000400047824 */ /* 0x000fe200078e0203 */
[----:B------:R-:W-:Y:S05]  /*0290*/  LDS R5, [R3] ;  /* 0x0000000003057984 */ /* 0x000fea0000000800 */
[----:B------:R-:W0:Y:S02]  /*02a0*/  LDS R4, [R4] ;  /* 0x0000000004047984 */ /* 0x000e240000000800 */
[----:B0-----:R-:W-:-:S13]  /*02b0*/  FSETP.GT.AND P0, PT, R4, R5, PT ;  /* 0x000000050400720b */ /* 0x001fda0003f04000 */
[----:B------:R0:W-:Y:S02]  /*02c0*/  @P0 STS [R3], R4 ;  /* 0x0000000403000388 */ /* 0x0001e40000000800 */
.L_x_13:
[----:B------:R-:W-:Y:S05]  /*02d0*/  BSYNC.RECONVERGENT B0 ;  /* 0x0000000000007941 */ /* 0x000fea0003800200 */
.L_x_12:
[----:B------:R-:W-:Y:S01]  /*02e0*/  BAR.SYNC.DEFER_BLOCKING 0x0 ;  /* 0x0000000000007b1d */ /* 0x000fe20000010000 */
[----:B------:R-:W-:-:S13]  /*02f0*/  ISETP.GT.U32.AND P0, PT, R6, 0x3, PT ;  /* 0x000000030600780c */ /* 0x000fda0003f04070 */
[----:B------:R-:W-:Y:S05]  /*0300*/  @P0 BRA `(.L_x_14) ;  /* 0xfffffffc00c80947 */ /* 0x000fea000383ffff */
.L_x_11:
[----:B------:R-:W-:-:S13]  /*0310*/  ISETP.NE.AND P0, PT, R9, RZ, PT ;  /* 0x000000ff0900720c */ /* 0x000fda0003f05270 */
[----:B------:R-:W-:Y:S05]  /*0320*/  @P0 EXIT ;  /* 0x000000000000094d */ /* 0x000fea0003800000 */
[----:B------:R-:W1:Y:S01]  /*0330*/  S2UR UR5, SR_CgaCtaId ;  /* 0x00000000000579c3 */ /* 0x000e620000008800 */
[----:B------:R-:W-:Y:S01]  /*0340*/  UMOV UR4, 0x400 ;  /* 0x0000040000047882 */ /* 0x000fe20000000000 */
[----:B0-----:R-:W-:Y:S02]  /*0350*/  IMAD.MOV.U32 R4, RZ, RZ, 0x3e124925 ;  /* 0x3e124925ff047424 */ /* 0x001fe400078e00ff */
[----:B------:R-:W-:-:S04]  /*0360*/  IMAD.MOV.U32 R3, RZ, RZ, 0x40e00000 ;  /* 0x40e00000ff037424 */ /* 0x000fc800078e00ff */
[----:B------:R-:W-:-:S04]  /*0370*/  FFMA R3, R4, -R3, 1 ;  /* 0x3f80000004037423 */ /* 0x000fc80000000803 */
[----:B------:R-:W-:Y:S01]  /*0380*/  FFMA R3, R3, R4, 0.14285714924335479736 ;  /* 0x3e12492503037423 */ /* 0x000fe20000000004 */
[----:B-1----:R-:W-:-:S09]  /*0390*/  ULEA UR4, UR5, UR4, 0x18 ;  /* 0x0000000405047291 */ /* 0x002fd2000f8ec0ff */
[----:B------:R-:W0:Y:S02]  /*03a0*/  LDS R0, [UR4] ;  /* 0x00000004ff007984 */ /* 0x000e240008000800 */
[----:B0-----:R-:W0:Y:S01]  /*03b0*/  FCHK P0, R0, 7 ;  /* 0x40e0000000007902 */ /* 0x001e220000000000 */
[C---:B------:R-:W-:Y:S01]  /*03c0*/  FFMA R4, R0.reuse, R3, RZ ;  /* 0x0000000300047223 */ /* 0x040fe200000000ff */
[----:B------:R-:W-:-:S03]  /*03d0*/  FSETP.GT.AND P2, PT, R0, RZ, PT ;  /* 0x000000ff0000720b */ /* 0x000fc60003f44000 */
[----:B------:R-:W-:-:S04]  /*03e0*/  FFMA R5, R4, -7, R0 ;  /* 0xc0e0000004057823 */ /* 0x000fc80000000000 */
[----:B------:R-:W-:Y:S01]  /*03f0*/  FFMA R3, R3, R5, R4 ;  /* 0x0000000503037223 */ /* 0x000fe20000000004 */
[----:B0-----:R-:W-:Y:S06]  /*0400*/  @!P0 BRA `(.L_x_15) ;  /* 0x0000000000088947 */ /* 0x001fec0003800000 */
[----:B------:R-:W-:-:S07]  /*0410*/  MOV R4, 0x430 ;  /* 0x0000043000047802 */ /* 0x000fce0000000f00 */
[----:B------:R-:W-:Y:S05]  /*0420*/  CALL.REL.NOINC `($__internal_1_$__cuda_sm3x_div_rn_noftz_f32_slowpath) ;  /* 0x0000000000147944 */ /* 0x000fea0003c00000 */
.L_x_15:
[----:B------:R-:W0:Y:S01]  /*0430*/  LDC.64 R4, c[0x0][0x388] ;  /* 0x0000e200ff047b82 */ /* 0x000e220000000a00 */
[----:B------:R-:W-:Y:S01]  /*0440*/  FSEL R7, R3, 9.9999999392252902908e-09, P2 ;  /* 0x322bcc7703077808 */ /* 0x000fe20001000000 */
[----:B0-----:R-:W-:-:S05]  /*0450*/  IMAD.WIDE.U32 R2, R2, 0x4, R4 ;  /* 0x0000000402027825 */ /* 0x001fca00078e0004 */
[----:B------:R-:W-:Y:S01]  /*0460*/  STG.E desc[UR6][R2.64], R7 ;  /* 0x0000000702007986 */ /* 0x000fe2000c101906 */
[----:B------:R-:W-:Y:S05]  /*0470*/  EXIT ;  /* 0x000000000000794d */ /* 0x000fea0003800000 */
        .weak           $__internal_1_$__cuda_sm3x_div_rn_noftz_f32_slowpath
        .type           $__internal_1_$__cuda_sm3x_div_rn_noftz_f32_slowpath,@function
        .size           $__internal_1_$__cuda_sm3x_div_rn_noftz_f32_slowpath,(.L_x_31 - $__internal_1_$__cuda_sm3x_div_rn_noftz_f32_slowpath)
$__internal_1_$__cuda_sm3x_div_rn_noftz_f32_slowpath:
[--C-:B------:R-:W-:Y:S01]  /*0480*/  SHF.R.U32.HI R3, RZ, 0x17, R0.reuse ;  /* 0x00000017ff037819 */ /* 0x100fe20000011600 */
[----:B------:R-:W-:-:S03]  /*0490*/  IMAD.MOV.U32 R5, RZ, RZ, R0 ;  /* 0x000000ffff057224 */ /* 0x000fc600078e0000 */
[----:B------:R-:W-:-:S05]  /*04a0*/  LOP3.LUT R3, R3, 0xff, RZ, 0xc0, !PT ;  /* 0x000000ff03037812 */ /* 0x000fca00078ec0ff */
[----:B------:R-:W-:-:S05]  /*04b0*/  VIADD R7, R3, 0xffffffff ;  /* 0xffffffff03077836 */ /* 0x000fca0000000000 */
[----:B------:R-:W-:-:S13]  /*04c0*/  ISETP.GT.U32.OR P0, PT, R7, 0xfd, !PT ;  /* 0x000000fd0700780c */ /* 0x000fda0007f04470 */
[----:B------:R-:W-:Y:S01]  /*04d0*/  @!P0 IMAD.MOV.U32 R6, RZ, RZ, RZ ;  /* 0x000000ffff068224 */ /* 0x000fe200078e00ff */
[----:B------:R-:W-:Y:S06]  /*04e0*/  @!P0 BRA `(.L_x_16) ;  /* 0x00000000003c8947 */ /* 0x000fec0003800000 */
[----:B------:R-:W-:-:S13]  /*04f0*/  FSETP.GTU.FTZ.AND P0, PT, |R0|, +INF , PT ;  /* 0x7f8000000000780b */ /* 0x000fda0003f1c200 */
[----:B------:R-:W-:Y:S05]  /*0500*/  @P0 BRA `(.L_x_17) ;  /* 0x0000000400280947 */ /* 0x000fea0003800000 */
[----:B------:R-:W-:-:S05]  /*0510*/  IMAD.MOV.U32 R6, RZ, RZ, 0x40e00000 ;  /* 0x40e00000ff067424 */ /* 0x000fca00078e00ff */
[----:B------:R-:W-:-:S13]  /*0520*/  LOP3.LUT P0, RZ, R6, 0x7fffffff, R5, 0xc8, !PT ;  /* 0x7fffffff06ff7812 */ /* 0x000fda000780c805 */
[----:B------:R-:W-:Y:S05]  /*0530*/  @!P0 BRA `(.L_x_18) ;  /* 0x0000000400148947 */ /* 0x000fea0003800000 */
[----:B------:R-:W-:-:S13]  /*0540*/  LOP3.LUT P0, RZ, R5, 0x7fffffff, RZ, 0xc0, !PT ;  /* 0x7fffffff05ff7812 */ /* 0x000fda000780c0ff */
[----:B------:R-:W-:Y:S05]  /*0550*/  @!P0 BRA `(.L_x_19) ;  /* 0x0000000400048947 */ /* 0x000fea0003800000 */
[----:B------:R-:W-:Y:S02]  /*0560*/  FSETP.NEU.FTZ.AND P0, PT, |R0|, +INF , PT ;  /* 0x7f8000000000780b */ /* 0x000fe40003f1d200 */
[----:B------:R-:W-:-:S04]  /*0570*/  LOP3.LUT P1, RZ, R6, 0x7fffffff, RZ, 0xc0, !PT ;  /* 0x7fffffff06ff7812 */ /* 0x000fc8000782c0ff */
[----:B------:R-:W-:-:S13]  /*0580*/  PLOP3.LUT P0, PT, P0, P1, PT, 0x2f, 0xf2 ;  /* 0x0000000000f2781c */ /* 0x000fda0000702577 */
[----:B------:R-:W-:Y:S05]  /*0590*/  @P0 BRA `(.L_x_20) ;  /* 0x0000000000e80947 */ /* 0x000fea0003800000 */
[----:B------:R-:W-:-:S13]  /*05a0*/  ISETP.GE.AND P0, PT, R7, RZ, PT ;  /* 0x000000ff0700720c */ /* 0x000fda0003f06270 */
[----:B------:R-:W-:Y:S02]  /*05b0*/  @P0 IMAD.MOV.U32 R6, RZ, RZ, RZ ;  /* 0x000000ffff060224 */ /* 0x000fe400078e00ff */
[----:B------:R-:W-:Y:S01]  /*05c0*/  @!P0 FFMA R5, R0, 1.84467440737095516160e+19, RZ ;  /* 0x5f80000000058823 */ /* 0x000fe200000000ff */
[----:B------:R-:W-:-:S07]  /*05d0*/  @!P0 IMAD.MOV.U32 R6, RZ, RZ, -0x40 ;  /* 0xffffffc0ff068424 */ /* 0x000fce00078e00ff */
.L_x_16:
[----:B------:R-:W-:Y:S01]  /*05e0*/  UMOV UR4, 0x40e00000 ;  /* 0x40e0000000047882 */ /* 0x000fe20000000000 */
[----:B------:R-:W-:Y:S01]  /*05f0*/  VIADD R3, R3, 0xffffff81 ;  /* 0xffffff8103037836 */ /* 0x000fe20000000000 */
[----:B------:R-:W-:-:S03]  /*0600*/  UIADD3 UR4, UPT, UPT, UR4, -0x1000000, URZ ;  /* 0xff00000004047890 */ /* 0x000fc6000fffe0ff */
[----:B------:R-:W-:Y:S01]  /*0610*/  IMAD R0, R3, -0x800000, R5 ;  /* 0xff80000003007824 */ /* 0x000fe200078e0205 */
[----:B------:R-:W-:Y:S02]  /*0620*/  IADD3 R6, PT, PT, R6, -0x2, R3 ;  /* 0xfffffffe06067810 */ /* 0x000fe40007ffe003 */
[----:B------:R-:W-:-:S03]  /*0630*/  FADD.FTZ R9, -RZ, -UR4 ;  /* 0x80000004ff097e21 */ /* 0x000fc60008010100 */
[----:B------:R-:W0:Y:S02]  /*0640*/  MUFU.RCP R7, UR4 ;  /* 0x0000000400077d08 */ /* 0x000e240008001000 */
[----:B0-----:R-:W-:-:S04]  /*0650*/  FFMA R8, R7, R9, 1 ;  /* 0x3f80000007087423 */ /* 0x001fc80000000009 */
[----:B------:R-:W-:-:S04]  /*0660*/  FFMA R7, R7, R8, R7 ;  /* 0x0000000807077223 */ /* 0x000fc80000000007 */
[----:B------:R-:W-:-:S04]  /*0670*/  FFMA R8, R0, R7, RZ ;  /* 0x0000000700087223 */ /* 0x000fc800000000ff */
[----:B------:R-:W-:-:S04]  /*0680*/  FFMA R5, R9, R8, R0 ;  /* 0x0000000809057223 */ /* 0x000fc80000000000 */
[----:B------:R-:W-:-:S04]  /*0690*/  FFMA R8, R7, R5, R8 ;  /* 0x0000000507087223 */ /* 0x000fc80000000008 */
[----:B------:R-:W-:-:S04]  /*06a0*/  FFMA R9, R9, R8, R0 ;  /* 0x0000000809097223 */ /* 0x000fc80000000000 */
[----:B------:R-:W-:-:S05]  /*06b0*/  FFMA R5, R7, R9, R8 ;  /* 0x0000000907057223 */ /* 0x000fca0000000008 */
[----:B------:R-:W-:-:S04]  /*06c0*/  SHF.R.U32.HI R0, RZ, 0x17, R5 ;  /* 0x00000017ff007819 */ /* 0x000fc80000011605 */
[----:B------:R-:W-:-:S05]  /*06d0*/  LOP3.LUT R0, R0, 0xff, RZ, 0xc0, !PT ;  /* 0x000000ff00007812 */ /* 0x000fca00078ec0ff */
[----:B------:R-:W-:-:S04]  /*06e0*/  IMAD.IADD R10, R0, 0x1, R6 ;  /* 0x00000001000a7824 */ /* 0x000fc800078e0206 */
[----:B------:R-:W-:-:S05]  /*06f0*/  VIADD R0, R10, 0xffffffff ;  /* 0xffffffff0a007836 */ /* 0x000fca0000000000 */
[----:B------:R-:W-:-:S13]  /*0700*/  ISETP.GE.U32.AND P0, PT, R0, 0xfe, PT ;  /* 0x000000fe0000780c */ /* 0x000fda0003f06070 */
[----:B------:R-:W-:Y:S05]  /*0710*/  @!P0 BRA `(.L_x_21) ;  /* 0x0000000000808947 */ /* 0x000fea0003800000 */
[----:B------:R-:W-:-:S13]  /*0720*/  ISETP.GT.AND P0, PT, R10, 0xfe, PT ;  /* 0x000000fe0a00780c */ /* 0x000fda0003f04270 */
[----:B------:R-:W-:Y:S05]  /*0730*/  @P0 BRA `(.L_x_22) ;  /* 0x00000000006c0947 */ /* 0x000fea0003800000 */
[----:B------:R-:W-:-:S13]  /*0740*/  ISETP.GE.AND P0, PT, R10, 0x1, PT ;  /* 0x000000010a00780c */ /* 0x000fda0003f06270 */
[----:B------:R-:W-:Y:S05]  /*0750*/  @P0 BRA `(.L_x_23) ;  /* 0x0000000000980947 */ /* 0x000fea0003800000 */
[----:B------:R-:W-:Y:S02]  /*0760*/  ISETP.GE.AND P0, PT, R10, -0x18, PT ;  /* 0xffffffe80a00780c */ /* 0x000fe40003f06270 */
[----:B------:R-:W-:-:S11]  /*0770*/  LOP3.LUT R5, R5, 0x80000000, RZ, 0xc0, !PT ;  /* 0x8000000005057812 */ /* 0x000fd600078ec0ff */
[----:B------:R-:W-:Y:S05]  /*0780*/  @!P0 BRA `(.L_x_23) ;  /* 0x00000000008c8947 */ /* 0x000fea0003800000 */
[CCC-:B------:R-:W-:Y:S01]  /*0790*/  FFMA.RZ R0, R7.reuse, R9.reuse, R8.reuse ;  /* 0x0000000907007223 */ /* 0x1c0fe2000000c008 */
[C---:B------:R-:W-:Y:S01]  /*07a0*/  VIADD R6, R10.reuse, 0x20 ;  /* 0x000000200a067836 */ /* 0x040fe20000000000 */
[C---:B------:R-:W-:Y:S02]  /*07b0*/  ISETP.NE.AND P3, PT, R10.reuse, RZ, PT ;  /* 0x000000ff0a00720c */ /* 0x040fe40003f65270 */
[----:B------:R-:W-:Y:S02]  /*07c0*/  ISETP.NE.AND P1, PT, R10, RZ, PT ;  /* 0x000000ff0a00720c */ /* 0x000fe40003f25270 */
[----:B------:R-:W-:Y:S01]  /*07d0*/  LOP3.LUT R3, R0, 0x7fffff, RZ, 0xc0, !PT ;  /* 0x007fffff00037812 */ /* 0x000fe200078ec0ff */
[CCC-:B------:R-:W-:Y:S01]  /*07e0*/  FFMA.RP R0, R7.reuse, R9.reuse, R8.reuse ;  /* 0x0000000907007223 */ /* 0x1c0fe20000008008 */
[----:B------:R-:W-:Y:S01]  /*07f0*/  FFMA.RM R7, R7, R9, R8 ;  /* 0x0000000907077223 */ /* 0x000fe20000004008 */
[----:B------:R-:W-:Y:S01]  /*0800*/  IMAD.MOV R8, RZ, RZ, -R10 ;  /* 0x000000ffff087224 */ /* 0x000fe200078e0a0a */
[----:B------:R-:W-:-:S03]  /*0810*/  LOP3.LUT R3, R3, 0x800000, RZ, 0xfc, !PT ;  /* 0x0080000003037812 */ /* 0x000fc600078efcff */
[----:B------:R-:W-:Y:S02]  /*0820*/  FSETP.NEU.FTZ.AND P0, PT, R0, R7, PT ;  /* 0x000000070000720b */ /* 0x000fe40003f1d000 */
[----:B------:R-:W-:Y:S02]  /*0830*/  SHF.L.U32 R6, R3, R6, RZ ;  /* 0x0000000603067219 */ /* 0x000fe400000006ff */
[----:B------:R-:W-:Y:S02]  /*0840*/  SEL R0, R8, RZ, P3 ;  /* 0x000000ff08007207 */ /* 0x000fe40001800000 */
[----:B------:R-:W-:Y:S02]  /*0850*/  ISETP.NE.AND P1, PT, R6, RZ, P1 ;  /* 0x000000ff0600720c */ /* 0x000fe40000f25270 */
[----:B------:R-:W-:Y:S02]  /*0860*/  SHF.R.U32.HI R0, RZ, R0, R3 ;  /* 0x00000000ff007219 */ /* 0x000fe40000011603 */
[----:B------:R-:W-:-:S02]  /*0870*/  PLOP3.LUT P0, PT, P0, P1, PT, 0xf8, 0x8f ;  /* 0x00000000008f781c */ /* 0x000fc40000703f70 */
[----:B------:R-:W-:Y:S02]  /*0880*/  SHF.R.U32.HI R6, RZ, 0x1, R0 ;  /* 0x00000001ff067819 */ /* 0x000fe40000011600 */
[----:B------:R-:W-:-:S04]  /*0890*/  SEL R3, RZ, 0x1, !P0 ;  /* 0x00000001ff037807 */ /* 0x000fc80004000000 */
[----:B------:R-:W-:-:S04]  /*08a0*/  LOP3.LUT R3, R3, 0x1, R6, 0xf8, !PT ;  /* 0x0000000103037812 */ /* 0x000fc800078ef806 */
[----:B------:R-:W-:-:S05]  /*08b0*/  LOP3.LUT R3, R3, R0, RZ, 0xc0, !PT ;  /* 0x0000000003037212 */ /* 0x000fca00078ec0ff */
[----:B------:R-:W-:-:S05]  /*08c0*/  IMAD.IADD R6, R6, 0x1, R3 ;  /* 0x0000000106067824 */ /* 0x000fca00078e0203 */
[----:B------:R-:W-:Y:S01]  /*08d0*/  LOP3.LUT R5, R6, R5, RZ, 0xfc, !PT ;  /* 0x0000000506057212 */ /* 0x000fe200078efcff */
[----:B------:R-:W-:Y:S06]  /*08e0*/  BRA `(.L_x_23) ;  /* 0x0000000000347947 */ /* 0x000fec0003800000 */
.L_x_22:
[----:B------:R-:W-:-:S04]  /*08f0*/  LOP3.LUT R5, R5, 0x80000000, RZ, 0xc0, !PT ;  /* 0x8000000005057812 */ /* 0x000fc800078ec0ff */
[----:B------:R-:W-:Y:S01]  /*0900*/  LOP3.LUT R5, R5, 0x7f800000, RZ, 0xfc, !PT ;  /* 0x7f80000005057812 */ /* 0x000fe200078efcff */
[----:B------:R-:W-:Y:S06]  /*0910*/  BRA `(.L_x_23) ;  /* 0x0000000000287947 */ /* 0x000fec0003800000 */
.L_x_21:
[----:B------:R-:W-:Y:S01]  /*0920*/  IMAD R5, R6, 0x800000, R5 ;  /* 0x0080000006057824 */ /* 0x000fe200078e0205 */
[----:B------:R-:W-:Y:S06]  /*0930*/  BRA `(.L_x_23) ;  /* 0x0000000000207947 */ /* 0x000fec0003800000 */
.L_x_20:
[----:B------:R-:W-:-:S04]  /*0940*/  LOP3.LUT R5, R6, 0x80000000, R5, 0x48, !PT ;  /* 0x8000000006057812 */ /* 0x000fc800078e4805 */
[----:B------:R-:W-:Y:S01]  /*0950*/  LOP3.LUT R5, R5, 0x7f800000, RZ, 0xfc, !PT ;  /* 0x7f80000005057812 */ /* 0x000fe200078efcff */
[----:B------:R-:W-:Y:S06]  /*0960*/  BRA `(.L_x_23) ;  /* 0x0000000000147947 */ /* 0x000fec0003800000 */
.L_x_19:
[----:B------:R-:W-:Y:S01]  /*0970*/  LOP3.LUT R5, R6, 0x80000000, R5, 0x48, !PT ;  /* 0x8000000006057812 */ /* 0x000fe200078e4805 */
[----:B------:R-:W-:Y:S06]  /*0980*/  BRA `(.L_x_23) ;  /* 0x00000000000c7947 */ /* 0x000fec0003800000 */
.L_x_18:
[----:B------:R-:W0:Y:S01]  /*0990*/  MUFU.RSQ R5, -QNAN ;  /* 0xffc0000000057908 */ /* 0x000e220000001400 */
[----:B------:R-:W-:Y:S05]  /*09a0*/  BRA `(.L_x_23) ;  /* 0x0000000000047947 */ /* 0x000fea0003800000 */
.L_x_17:
[----:B------:R-:W-:-:S07]  /*09b0*/  FADD.FTZ R5, R0, 7 ;  /* 0x40e0000000057421 */ /* 0x000fce0000010000 */
.L_x_23:
[----:B0-----:R-:W-:Y:S02]  /*09c0*/  IMAD.MOV.U32 R3, RZ, RZ, R5 ;  /* 0x000000ffff037224 */ /* 0x001fe400078e0005 */
[----:B------:R-:W-:-:S04]  /*09d0*/  IMAD.MOV.U32 R5, RZ, RZ, 0x0 ;  /* 0x00000000ff057424 */ /* 0x000fc800078e00ff */
[----:B------:R-:W-:Y:S05]  /*09e0*/  RET.REL.NODEC R4 `(_Z21rowwise_absmax_kernelPKfPfii) ;  /* 0xfffffff404847950 */ /* 0x000fea0003c3ffff */
.L_x_24:
        /* <DEDUP_REMOVED lines=9> */
.L_x_31:


//--------------------- .text._Z13rotate_kernelPKfS0_Pfii --------------------------
	.section	.text._Z13rotate_kernelPKfS0_Pfii,"ax",@progbits
	.align	128
        .global         _Z13rotate_kernelPKfS0_Pfii
        .type           _Z13rotate_kernelPKfS0_Pfii,@function
        .size           _Z13rotate_kernelPKfS0_Pfii,(.L_x_34 - _Z13rotate_kernelPKfS0_Pfii)
        .other          _Z13rotate_kernelPKfS0_Pfii,@"STO_CUDA_ENTRY STV_DEFAULT"
_Z13rotate_kernelPKfS0_Pfii:
.text._Z13rotate_kernelPKfS0_Pfii:
[----:B------:R-:W-:Y:S01]  /*0000*/  LDC R1, c[0x0][0x37c] ;  /* 0x0000df00ff017b82 */ /* 0x000fe20000000800 */
[----:B------:R-:W0:Y:S01]  /*0010*/  LDCU UR4, c[0x0][0x39c] ;  /* 0x00007380ff0477ac */ /* 0x000e220008000800 */
[----:B------:R-:W1:Y:S01]  /*0020*/  S2R R31, SR_CTAID.Y ;  /* 0x00000000001f7919 */ /* 0x000e620000002600 */
[----:B------:R-:W-:Y:S01]  /*0030*/  HFMA2 R33, -RZ, RZ, 0, 0 ;  /* 0x00000000ff217431 */ /* 0x000fe200000001ff */
[----:B------:R-:W2:Y:S01]  /*0040*/  LDCU.64 UR8, c[0x0][0x358] ;  /* 0x00006b00ff0877ac */ /* 0x000ea20008000a00 */
[----:B------:R-:W1:Y:S01]  /*0050*/  S2R R26, SR_TID.Y ;  /* 0x00000000001a7919 */ /* 0x000e620000002200 */
[----:B------:R-:W3:Y:S01]  /*0060*/  S2R R0, SR_CTAID.X ;  /* 0x0000000000007919 */ /* 0x000ee20000002500 */
[----:B------:R-:W3:Y:S01]  /*0070*/  S2R R32, SR_TID.X ;  /* 0x0000000000207919 */ /* 0x000ee20000002100 */
[----:B0-----:R-:W-:-:S04]  /*0080*/  MOV R25, UR4 ;  /* 0x0000000400197c02 */ /* 0x001fc80008000f00 */
[----:B------:R-:W-:Y:S02]  /*0090*/  ISETP.GE.AND P0, PT, R25, 0x1, PT ;  /* 0x000000011900780c */ /* 0x000fe40003f06270 */
[----:B-1----:R-:W-:Y:S02]  /*00a0*/  LEA R31, R31, R26, 0x3 ;  /* 0x0000001a1f1f7211 */ /* 0x002fe400078e18ff */
[----:B---3--:R-:W-:-:S09]  /*00b0*/  LEA R34, R0, R32, 0x5 ;  /* 0x0000002000227211 */ /* 0x008fd200078e28ff */
[----:B--2---:R-:W-:Y:S05]  /*00c0*/  @!P0 BRA `(.L_x_25) ;  /* 0x0000000400948947 */ /* 0x004fea0003800000 */
[----:B------:R-:W0:Y:S01]  /*00d0*/  S2UR UR6, SR_CgaCtaId ;  /* 0x00000000000679c3 */ /* 0x000e220000008800 */
[----:B------:R-:W1:Y:S01]  /*00e0*/  LDCU UR7, c[0x0][0x398] ;  /* 0x00007300ff0777ac */ /* 0x000e620008000800 */
[-CC-:B------:R-:W-:Y:S01]  /*00f0*/  IMAD R29, R26, R25.reuse, R32.reuse ;  /* 0x000000191a1d7224 */ /* 0x180fe200078e0220 */
[-C--:B------:R-:W-:Y:S01]  /*0100*/  ISETP.GE.AND P0, PT, R34, R25.reuse, PT ;  /* 0x000000192200720c */ /* 0x080fe20003f06270 */
[----:B------:R-:W-:Y:S01]  /*0110*/  IMAD R28, R31, R25, R32 ;  /* 0x000000191f1c7224 */ /* 0x000fe200078e0220 */
[----:B------:R-:W-:Y:S01]  /*0120*/  UMOV UR4, 0x400 ;  /* 0x0000040000047882 */ /* 0x000fe20000000000 */
[----:B------:R-:W-:Y:S01]  /*0130*/  MOV R33, RZ ;  /* 0x000000ff00217202 */ /* 0x000fe20000000f00 */
[----:B------:R-:W-:Y:S01]  /*0140*/  UIADD3 UR5, UPT, UPT, UR4, 0x400, URZ ;  /* 0x0000040004057890 */ /* 0x000fe2000fffe0ff */
[----:B------:R-:W2:Y:S01]  /*0150*/  LDC R2, c[0x0][0x39c] ;  /* 0x0000e700ff027b82 */ /* 0x000ea20000000800 */
[----:B------:R-:W-:Y:S02]  /*0160*/  LEA R29, R0, R29, 0x5 ;  /* 0x0000001d001d7211 */ /* 0x000fe400078e28ff */
[----:B------:R-:W-:-:S02]  /*0170*/  MOV R27, R26 ;  /* 0x0000001a001b7202 */ /* 0x000fc40000000f00 */
[----:B-1----:R-:W-:Y:S01]  /*0180*/  ISETP.LT.AND P0, PT, R31, UR7, !P0 ;  /* 0x000000071f007c0c */ /* 0x002fe2000c701270 */
[----:B0-----:R-:W-:Y:S02]  /*0190*/  ULEA UR4, UR6, UR4, 0x18 ;  /* 0x0000000406047291 */ /* 0x001fe4000f8ec0ff */
[----:B------:R-:W-:-:S04]  /*01a0*/  ULEA UR5, UR6, UR5, 0x18 ;  /* 0x0000000506057291 */ /* 0x000fc8000f8ec0ff */
[----:B------:R-:W-:Y:S01]  /*01b0*/  LEA R30, R26, UR4, 0x7 ;  /* 0x000000041a1e7c11 */ /* 0x000fe2000f8e38ff */
[----:B------:R-:W-:Y:S01]  /*01c0*/  UMOV UR4, URZ ;  /* 0x000000ff00047c82 */ /* 0x000fe20008000000 */
[C---:B------:R-:W-:Y:S02]  /*01d0*/  LEA R3, R32.reuse, UR5, 0x2 ;  /* 0x0000000520037c11 */ /* 0x040fe4000f8e10ff */
[----:B------:R-:W-:Y:S02]  /*01e0*/  LEA R24, R32, R30, 0x2 ;  /* 0x0000001e20187211 */ /* 0x000fe400078e10ff */
[----:B------:R-:W-:-:S07]  /*01f0*/  LEA R0, R26, R3, 0x7 ;  /* 0x000000031a007211 */ /* 0x000fce00078e38ff */
.L_x_28:
[----:B------:R-:W-:Y:S02]  /*0200*/  ISETP.GT.U32.AND P1, PT, R26, 0x7, PT ;  /* 0x000000071a00780c */ /* 0x000fe40003f24070 */
[----:B--2---:R-:W-:Y:S02]  /*0210*/  MOV R25, R2 ;  /* 0x0000000200197202 */ /* 0x004fe40000000f00 */
[----:B------:R-:W-:Y:S02]  /*0220*/  VIMNMX R4, PT, PT, R34, R27, !PT ;  /* 0x0000001b22047248 */ /* 0x000fe40007fe0100 */
[-C--:B------:R-:W-:Y:S02]  /*0230*/  ISETP.GE.OR P1, PT, R32, R25.reuse, P1 ;  /* 0x000000192000720c */ /* 0x080fe40000f26670 */
[----:B------:R-:W-:Y:S02]  /*0240*/  ISETP.GE.AND P2, PT, R4, R25, PT ;  /* 0x000000190400720c */ /* 0x000fe40003f46270 */
[----:B------:R-:W-:-:S11]  /*0250*/  ISETP.GE.OR P1, PT, R31, UR7, P1 ;  /* 0x000000071f007c0c */ /* 0x000fd60008f26670 */
[----:B0-----:R-:W0:Y:S08]  /*0260*/  @!P2 LDC.64 R4, c[0x0][0x388] ;  /* 0x0000e200ff04ab82 */ /* 0x001e300000000a00 */
[----:B------:R-:W1:Y:S01]  /*0270*/  @!P1 LDC.64 R6, c[0x0][0x380] ;  /* 0x0000e000ff069b82 */ /* 0x000e620000000a00 */
[----:B0-----:R-:W-:-:S06]  /*0280*/  @!P2 IMAD.WIDE R4, R29, 0x4, R4 ;  /* 0x000000041d04a825 */ /* 0x001fcc00078e0204 */
[----:B------:R-:W2:Y:S01]  /*0290*/  @!P2 LDG.E.CONSTANT R5, desc[UR8][R4.64] ;  /* 0x000000080405a981 */ /* 0x000ea2000c1e9900 */
[----:B-1----:R-:W-:-:S06]  /*02a0*/  @!P1 IMAD.WIDE.U32 R6, R28, 0x4, R6 ;  /* 0x000000041c069825 */ /* 0x002fcc00078e0006 */
[----:B------:R-:W3:Y:S01]  /*02b0*/  @!P1 LDG.E.CONSTANT R7, desc[UR8][R6.64] ;  /* 0x0000000806079981 */ /* 0x000ee2000c1e9900 */
[----:B------:R-:W-:Y:S03]  /*02c0*/  BSSY.RECONVERGENT B0, `(.L_x_26) ;  /* 0x000003d000007945 */ /* 0x000fe60003800200 */
[----:B---3--:R0:W-:Y:S04]  /*02d0*/  @!P1 STS [R24], R7 ;  /* 0x0000000718009388 */ /* 0x0081e80000000800 */
[----:B--2---:R0:W-:Y:S01]  /*02e0*/  @!P2 STS [R0], R5 ;  /* 0x000000050000a388 */ /* 0x0041e20000000800 */
[----:B------:R-:W-:Y:S06]  /*02f0*/  BAR.SYNC.DEFER_BLOCKING 0x0 ;  /* 0x0000000000007b1d */ /* 0x000fec0000010000 */
[----:B------:R-:W-:Y:S05]  /*0300*/  @!P0 BRA `(.L_x_27) ;  /* 0x0000000000e08947 */ /* 0x000fea0003800000 */
[----:B0-----:R-:W-:Y:S04]  /*0310*/  LDS.128 R4, [R30] ;  /* 0x000000001e047984 */ /* 0x001fe80000000c00 */
[----:B------:R-:W0:Y:S04]  /*0320*/  LDS.128 R8, [R3] ;  /* 0x0000000003087984 */ /* 0x000e280000000c00 */
[----:B------:R-:W-:Y:S04]  /*0330*/  LDS.128 R12, [R30+0x10] ;  /* 0x000010001e0c7984 */ /* 0x000fe80000000c00 */
[----:B------:R-:W1:Y:S04]  /*0340*/  LDS.128 R16, [R3+0x200] ;  /* 0x0002000003107984 */ /* 0x000e680000000c00 */
[----:B------:R-:W-:Y:S01]  /*0350*/  LDS.128 R20, [R30+0x20] ;  /* 0x000020001e147984 */ /* 0x000fe20000000c00 */
[----:B0-----:R-:W-:-:S04]  /*0360*/  FMUL R5, R5, R9 ;  /* 0x0000000905057220 */ /* 0x001fc80000400000 */
[----:B------:R-:W-:-:S04]  /*0370*/  FFMA R5, R4, R8, R5 ;  /* 0x0000000804057223 */ /* 0x000fc80000000005 */
[----:B------:R-:W-:Y:S01]  /*0380*/  FFMA R6, R6, R10, R5 ;  /* 0x0000000a06067223 */ /* 0x000fe20000000005 */
[----:B-1----:R-:W-:-:S03]  /*0390*/  FMUL R13, R13, R17 ;  /* 0x000000110d0d7220 */ /* 0x002fc60000400000 */
[----:B------:R-:W-:Y:S01]  /*03a0*/  FFMA R8, R7, R11, R6 ;  /* 0x0000000b07087223 */ /* 0x000fe20000000006 */
[----:B------:R-:W-:Y:S01]  /*03b0*/  FFMA R13, R12, R16, R13 ;  /* 0x000000100c0d7223 */ /* 0x000fe2000000000d */
[----:B------:R-:W0:Y:S03]  /*03c0*/  LDS.128 R4, [R3+0x400] ;  /* 0x0004000003047984 */ /* 0x000e260000000c00 */
[----:B------:R-:W-:-:S04]  /*03d0*/  FFMA R14, R14, R18, R13 ;  /* 0x000000120e0e7223 */ /* 0x000fc8000000000d */
[----:B------:R-:W-:Y:S02]  /*03e0*/  FFMA R19, R15, R19, R14 ;  /* 0x000000130f137223 */ /* 0x000fe4000000000e */
[----:B------:R-:W-:Y:S01]  /*03f0*/  LDS.128 R12, [R3+0x600] ;  /* 0x00060000030c7984 */ /* 0x000fe20000000c00 */
[----:B0-----:R-:W-:-:S04]  /*0400*/  FMUL R5, R21, R5 ;  /* 0x0000000515057220 */ /* 0x001fc80000400000 */
[----:B------:R-:W-:Y:S01]  /*0410*/  FFMA R5, R20, R4, R5 ;  /* 0x0000000414057223 */ /* 0x000fe20000000005 */
[----:B------:R-:W-:Y:S02]  /*0420*/  FADD R4, R33, R8 ;  /* 0x0000000821047221 */ /* 0x000fe40000000000 */
[----:B------:R-:W0:Y:S01]  /*0430*/  LDS.128 R8, [R30+0x30] ;  /* 0x000030001e087984 */ /* 0x000e220000000c00 */
[----:B------:R-:W-:-:S04]  /*0440*/  FFMA R6, R22, R6, R5 ;  /* 0x0000000616067223 */ /* 0x000fc80000000005 */
[----:B------:R-:W-:Y:S01]  /*0450*/  FFMA R23, R23, R7, R6 ;  /* 0x0000000717177223 */ /* 0x000fe20000000006 */
[----:B0-----:R-:W-:-:S04]  /*0460*/  FMUL R9, R9, R13 ;  /* 0x0000000d09097220 */ /* 0x001fc80000400000 */
[----:B------:R-:W-:Y:S01]  /*0470*/  FFMA R9, R8, R12, R9 ;  /* 0x0000000c08097223 */ /* 0x000fe20000000009 */
[----:B------:R-:W-:Y:S02]  /*0480*/  FADD R8, R4, R19 ;  /* 0x0000001304087221 */ /* 0x000fe40000000000 */
[----:B------:R-:W-:Y:S01]  /*0490*/  LDS.128 R16, [R30+0x40] ;  /* 0x000040001e107984 */ /* 0x000fe20000000c00 */
[----:B------:R-:W-:Y:S01]  /*04a0*/  FFMA R10, R10, R14, R9 ;  /* 0x0000000e0a0a7223 */ /* 0x000fe20000000009 */
[----:B------:R-:W-:Y:S02]  /*04b0*/  FADD R23, R8, R23 ;  /* 0x0000001708177221 */ /* 0x000fe40000000000 */
[----:B------:R-:W0:Y:S02]  /*04c0*/  LDS.128 R4, [R3+0x800] ;  /* 0x0008000003047984 */ /* 0x000e240000000c00 */
[----:B0-----:R-:W-:-:S04]  /*04d0*/  FMUL R5, R17, R5 ;  /* 0x0000000511057220 */ /* 0x001fc80000400000 */
[----:B------:R-:W-:Y:S01]  /*04e0*/  FFMA R5, R16, R4, R5 ;  /* 0x0000000410057223 */ /* 0x000fe20000000005 */
[----:B------:R-:W-:Y:S02]  /*04f0*/  FFMA R4, R11, R15, R10 ;  /* 0x0000000f0b047223 */ /* 0x000fe4000000000a */
        /* <DEDUP_REMOVED lines=17> */
[----:B------:R-:W0:Y:S01]  /*0610*/  LDS.128 R12, [R3+0xe00] ;  /* 0x000e0000030c7984 */ /* 0x000e220000000c00 */
[----:B------:R-:W-:-:S04]  /*0620*/  FFMA R7, R19, R7, R6 ;  /* 0x0000000713077223 */ /* 0x000fc80000000006 */
[----:B------:R-:W-:Y:S01]  /*0630*/  FADD R4, R4, R7 ;  /* 0x0000000704047221 */ /* 0x000fe20000000000 */
[----:B0-----:R-:W-:-:S04]  /*0640*/  FMUL R9, R9, R13 ;  /* 0x0000000d09097220 */ /* 0x001fc80000400000 */
[----:B------:R-:W-:-:S04]  /*0650*/  FFMA R9, R8, R12, R9 ;  /* 0x0000000c08097223 */ /* 0x000fc80000000009 */
[----:B------:R-:W-:-:S04]  /*0660*/  FFMA R10, R10, R14, R9 ;  /* 0x0000000e0a0a7223 */ /* 0x000fc80000000009 */
[----:B------:R-:W-:-:S04]  /*0670*/  FFMA R11, R11, R15, R10 ;  /* 0x0000000f0b0b7223 */ /* 0x000fc8000000000a */
[----:B------:R-:W-:-:S07]  /*0680*/  FADD R33, R4, R11 ;  /* 0x0000000b04217221 */ /* 0x000fce0000000000 */
.L_x_27:
[----:B------:R-:W-:Y:S05]  /*0690*/  BSYNC.RECONVERGENT B0 ;  /* 0x0000000000007941 */ /* 0x000fea0003800200 */
.L_x_26:
[----:B------:R-:W-:Y:S01]  /*06a0*/  UIADD3 UR4, UPT, UPT, UR4, 0x20, URZ ;  /* 0x0000002004047890 */ /* 0x000fe2000fffe0ff */
[----:B------:R-:W-:Y:S01]  /*06b0*/  BAR.SYNC.DEFER_BLOCKING 0x0 ;  /* 0x0000000000007b1d */ /* 0x000fe20000010000 */
[----:B------:R-:W-:Y:S02]  /*06c0*/  IADD3 R27, PT, PT, R27, 0x20, RZ ;  /* 0x000000201b1b7810 */ /* 0x000fe40007ffe0ff */
[----:B------:R-:W-:Y:S02]  /*06d0*/  IADD3 R32, PT, PT, R32, 0x20, RZ ;  /* 0x0000002020207810 */ /* 0x000fe40007ffe0ff */
[C---:B------:R-:W-:Y:S02]  /*06e0*/  ISETP.LE.AND P1, PT, R25.reuse, UR4, PT ;  /* 0x0000000419007c0c */ /* 0x040fe4000bf23270 */
[----:B------:R-:W-:Y:S02]  /*06f0*/  LEA R29, R25, R29, 0x5 ;  /* 0x0000001d191d7211 */ /* 0x000fe400078e28ff */
[----:B------:R-:W-:-:S09]  /*0700*/  IADD3 R28, PT, PT, R28, 0x20, RZ ;  /* 0x000000201c1c7810 */ /* 0x000fd20007ffe0ff */
[----:B------:R-:W-:Y:S05]  /*0710*/  @!P1 BRA `(.L_x_28) ;  /* 0xfffffff800b89947 */ /* 0x000fea000383ffff */
.L_x_25:
[----:B------:R-:W1:Y:S01]  /*0720*/  LDCU UR5, c[0x0][0x398] ;  /* 0x00007300ff0577ac */ /* 0x000e620008000800 */
[----:B------:R-:W-:-:S04]  /*0730*/  ISETP.GE.AND P0, PT, R34, R25, PT ;  /* 0x000000192200720c */ /* 0x000fc80003f06270 */
[----:B-1----:R-:W-:-:S13]  /*0740*/  ISETP.GE.OR P0, PT, R31, UR5, P0 ;  /* 0x000000051f007c0c */ /* 0x002fda0008706670 */
[----:B------:R-:W-:Y:S05]  /*0750*/  @P0 EXIT ;  /* 0x000000000000094d */ /* 0x000fea0003800000 */
[----:B------:R-:W1:Y:S01]  /*0760*/  LDC.64 R2, c[0x0][0x390] ;  /* 0x0000e400ff027b82 */ /* 0x000e620000000a00 */
[----:B------:R-:W-:-:S04]  /*0770*/  IMAD R25, R31, R25, R34 ;  /* 0x000000191f197224 */ /* 0x000fc800078e0222 */
[----:B-1----:R-:W-:-:S05]  /*0780*/  IMAD.WIDE R2, R25, 0x4, R2 ;  /* 0x0000000419027825 */ /* 0x002fca00078e0202 */
[----:B------:R-:W-:Y:S01]  /*0790*/  STG.E desc[UR8][R2.64], R33 ;  /* 0x0000002102007986 */ /* 0x000fe2000c101908 */
[----:B------:R-:W-:Y:S05]  /*07a0*/  EXIT ;  /* 0x000000000000794d */ /* 0x000fea0003800000 */
.L_x_29:
        /* <DEDUP_REMOVED lines=13> */
.L_x_34:


//--------------------- .nv.shared._Z20quant_dequant_kernelPKfS0_PfPaii --------------------------
	.section	.nv.shared._Z20quant_dequant_kernelPKfS0_PfPaii,"aw",@nobits
	.sectionflags	@""
	.align	16
	.zero		1024


//--------------------- .nv.shared.reserved.0     --------------------------
	.section	.nv.shared.reserved.0,"aw",@nobits
	.weak		__nv_reservedSMEM_offset_0_alias
	.size		__nv_reservedSMEM_offset_0_alias, 0, 64
	.other		__nv_reservedSMEM_offset_0_alias,@"STO_CUDA_RESERVED_SHARED STV_DEFAULT"
__nv_reservedSMEM_offset_0_alias:
	.zero		0
	.zero		64


//--------------------- .nv.shared._Z21rowwise_absmax_kernelPKfPfii --------------------------
	.section	.nv.shared._Z21rowwise_absmax_kernelPKfPfii,"aw",@nobits
	.sectionflags	@""
	.align	16
	.zero		1024


//--------------------- .nv.shared._Z13rotate_kernelPKfS0_Pfii --------------------------
	.section	.nv.shared._Z13rotate_kernelPKfS0_Pfii,"aw",@nobits
	.sectionflags	@""
	.align	16
.nv.shared._Z13rotate_kernelPKfS0_Pfii:
	.zero		6144


//--------------------- .nv.constant0._Z20quant_dequant_kernelPKfS0_PfPaii --------------------------
	.section	.nv.constant0._Z20quant_dequant_kernelPKfS0_PfPaii,"a",@progbits
	.sectionflags	@""
	.align	4
.nv.constant0._Z20quant_dequant_kernelPKfS0_PfPaii:
	.zero		936


//--------------------- .nv.constant0._Z21rowwise_absmax_kernelPKfPfii --------------------------
	.section	.nv.constant0._Z21rowwise_absmax_kernelPKfPfii,"a",@progbits
	.sectionflags	@""
	.align	4
.nv.constant0._Z21rowwise_absmax_kernelPKfPfii:
	.zero		920


//--------------------- .nv.constant0._Z13rotate_kernelPKfS0_Pfii --------------------------
	.section	.nv.constant0._Z13rotate_kernelPKfS0_Pfii,"a",@progbits
	.sectionflags	@""
	.align	4
.nv.constant0._Z13rotate_kernelPKfS0_Pfii:
	.zero		928


//--------------------- SYMBOLS --------------------------

	.type		.nv.reservedSmem.offset0,@object
	.size		.nv.reservedSmem.offset0,0x4
	.type		.nv.reservedSmem.cap,@object
	.size		.nv.reservedSmem.cap,0x4
